	.target	sm_90a

	.elftype	@"ET_EXEC"


//--------------------- .note.nv.tkinfo           --------------------------
	.section	.note.nv.tkinfo,"",@"SHT_NOTE"
	.sectionflags	@"SHF_NOTE_NV_TKINFO"
	.tkinfo
        /*0018*/ 	.word	0x00000002
        /*0030*/ 	.string	""
        /*0030*/ 	.string	"ptxas"
        /*0030*/ 	.string	"Cuda compilation tools, release 13.0, V13.0.88"
        /*0030*/ 	.string	"Build cuda_13.0.r13.0/compiler.36424714_0"
        /*0030*/ 	.string	"-arch sm_90a -m 64 "



//--------------------- .note.nv.cuinfo           --------------------------
	.section	.note.nv.cuinfo,"",@"SHT_NOTE"
	.sectionflags	@"SHF_NOTE_NV_CUINFO"
        /*0018*/ 	.short	0x0002
        /*001a*/ 	.short	0x005a
        /*001c*/ 	.short	0x0082
	.zero		2


//--------------------- .nv.info                  --------------------------
	.section	.nv.info,"",@"SHT_CUDA_INFO"
	.align	4


	//----- nvinfo : EIATTR_REGCOUNT
	.align		4
        /*0000*/ 	.byte	0x04, 0x2f
        /*0002*/ 	.short	(.L_15 - .L_14)
	.align		4
.L_14:
        /*0004*/ 	.word	index@(_ZN7cutlass13device_kernelINS_4gemm6kernel13GemmUniversalIN4cute5tupleIJiiiiEEENS1_10collective13CollectiveMmaINS1_34MainloopSm90TmaGmmaWarpSpecializedILi3ENS5_IJNS4_1CILi2EEENSA_ILi1EEESC_EEENS1_32KernelTmaWarpSpecializedPingpongEEENS5_IJNSA_ILi64EEESG_NSA_ILi128EEEEEEaNS5_IJlSC_lEEEaSJ_NS4_8TiledMMAINS4_8MMA_AtomIJNS4_4SM904GMMA26MMA_64x64x32_S32S8S8_SS_TNEEEENS4_6LayoutINS5_IJSC_SC_SC_EEENS5_IJNSA_ILi0EEESS_SS_EEEEENS5_IJNS4_10UnderscoreESV_SV_EEEEENS4_13SM90_TMA_LOADENS4_14ComposedLayoutINS4_7SwizzleILi3ELi4ELi3EEENS4_18smem_ptr_flag_bitsILi8EEENSQ_INS5_IJNSA_ILi8EEESH_EEENS5_IJSH_SC_EEEEEEEvNS4_8identityENS4_23SM90_TMA_LOAD_MULTICASTES18_vS19_EENS_8epilogue10collective6detail29Sm90TmaWarpSpecializedAdapterINS1D_15DefaultEpilogueIaSJ_SJ_NS1C_6thread17LinearCombinationIaLi1EiiLNS1H_9ScaleType4KindE0ELNS_15FloatRoundStyleE2EaEENS1_15EpilogueDefaultEEEEEvvEEEEvNT_6ParamsE)
        /*0008*/ 	.word	0x000000a8


	//----- nvinfo : EIATTR_FRAME_SIZE
	.align		4
.L_15:
        /*000c*/ 	.byte	0x04, 0x11
        /*000e*/ 	.short	(.L_17 - .L_16)
	.align		4
.L_16:
        /*0010*/ 	.word	index@(_ZN7cutlass13device_kernelINS_4gemm6kernel13GemmUniversalIN4cute5tupleIJiiiiEEENS1_10collective13CollectiveMmaINS1_34MainloopSm90TmaGmmaWarpSpecializedILi3ENS5_IJNS4_1CILi2EEENSA_ILi1EEESC_EEENS1_32KernelTmaWarpSpecializedPingpongEEENS5_IJNSA_ILi64EEESG_NSA_ILi128EEEEEEaNS5_IJlSC_lEEEaSJ_NS4_8TiledMMAINS4_8MMA_AtomIJNS4_4SM904GMMA26MMA_64x64x32_S32S8S8_SS_TNEEEENS4_6LayoutINS5_IJSC_SC_SC_EEENS5_IJNSA_ILi0EEESS_SS_EEEEENS5_IJNS4_10UnderscoreESV_SV_EEEEENS4_13SM90_TMA_LOADENS4_14ComposedLayoutINS4_7SwizzleILi3ELi4ELi3EEENS4_18smem_ptr_flag_bitsILi8EEENSQ_INS5_IJNSA_ILi8EEESH_EEENS5_IJSH_SC_EEEEEEEvNS4_8identityENS4_23SM90_TMA_LOAD_MULTICASTES18_vS19_EENS_8epilogue10collective6detail29Sm90TmaWarpSpecializedAdapterINS1D_15DefaultEpilogueIaSJ_SJ_NS1C_6thread17LinearCombinationIaLi1EiiLNS1H_9ScaleType4KindE0ELNS_15FloatRoundStyleE2EaEENS1_15EpilogueDefaultEEEEEvvEEEEvNT_6ParamsE)
        /*0014*/ 	.word	0x00000008


	//----- nvinfo : EIATTR_MIN_STACK_SIZE
	.align		4
.L_17:
        /*0018*/ 	.byte	0x04, 0x12
        /*001a*/ 	.short	(.L_19 - .L_18)
	.align		4
.L_18:
        /*001c*/ 	.word	index@(_ZN7cutlass13device_kernelINS_4gemm6kernel13GemmUniversalIN4cute5tupleIJiiiiEEENS1_10collective13CollectiveMmaINS1_34MainloopSm90TmaGmmaWarpSpecializedILi3ENS5_IJNS4_1CILi2EEENSA_ILi1EEESC_EEENS1_32KernelTmaWarpSpecializedPingpongEEENS5_IJNSA_ILi64EEESG_NSA_ILi128EEEEEEaNS5_IJlSC_lEEEaSJ_NS4_8TiledMMAINS4_8MMA_AtomIJNS4_4SM904GMMA26MMA_64x64x32_S32S8S8_SS_TNEEEENS4_6LayoutINS5_IJSC_SC_SC_EEENS5_IJNSA_ILi0EEESS_SS_EEEEENS5_IJNS4_10UnderscoreESV_SV_EEEEENS4_13SM90_TMA_LOADENS4_14ComposedLayoutINS4_7SwizzleILi3ELi4ELi3EEENS4_18smem_ptr_flag_bitsILi8EEENSQ_INS5_IJNSA_ILi8EEESH_EEENS5_IJSH_SC_EEEEEEEvNS4_8identityENS4_23SM90_TMA_LOAD_MULTICASTES18_vS19_EENS_8epilogue10collective6detail29Sm90TmaWarpSpecializedAdapterINS1D_15DefaultEpilogueIaSJ_SJ_NS1C_6thread17LinearCombinationIaLi1EiiLNS1H_9ScaleType4KindE0ELNS_15FloatRoundStyleE2EaEENS1_15EpilogueDefaultEEEEEvvEEEEvNT_6ParamsE)
        /*0020*/ 	.word	0x00000008
.L_19:


//--------------------- .nv.compat                --------------------------
	.section	.nv.compat,"",@"SHT_CUDA_COMPAT_INFO"
	.align	4
        /*0000*/ 	.byte	0x02, 0x09, 0x01, 0x00, 0x02, 0x02, 0x04, 0x00, 0x02, 0x05, 0x05, 0x00, 0x03, 0x07, 0x01, 0x01
        /*0010*/ 	.byte	0x02, 0x03, 0x01, 0x00, 0x02, 0x06, 0x01, 0x00, 0x04, 0x0b, 0x08, 0x00, 0x00, 0x00, 0x00, 0x00
        /*0020*/ 	.byte	0x00, 0x00, 0x00, 0x00


//--------------------- .nv.info._ZN7cutlass13device_kernelINS_4gemm6kernel13GemmUniversalIN4cute5tupleIJiiiiEEENS1_10collective13CollectiveMmaINS1_34MainloopSm90TmaGmmaWarpSpecializedILi3ENS5_IJNS4_1CILi2EEENSA_ILi1EEESC_EEENS1_32KernelTmaWarpSpecializedPingpongEEENS5_IJNSA_ILi64EEESG_NSA_ILi128EEEEEEaNS5_IJlSC_lEEEaSJ_NS4_8TiledMMAINS4_8MMA_AtomIJNS4_4SM904GMMA26MMA_64x64x32_S32S8S8_SS_TNEEEENS4_6LayoutINS5_IJSC_SC_SC_EEENS5_IJNSA_ILi0EEESS_SS_EEEEENS5_IJNS4_10UnderscoreESV_SV_EEEEENS4_13SM90_TMA_LOADENS4_14ComposedLayoutINS4_7SwizzleILi3ELi4ELi3EEENS4_18smem_ptr_flag_bitsILi8EEENSQ_INS5_IJNSA_ILi8EEESH_EEENS5_IJSH_SC_EEEEEEEvNS4_8identityENS4_23SM90_TMA_LOAD_MULTICASTES18_vS19_EENS_8epilogue10collective6detail29Sm90TmaWarpSpecializedAdapterINS1D_15DefaultEpilogueIaSJ_SJ_NS1C_6thread17LinearCombinationIaLi1EiiLNS1H_9ScaleType4KindE0ELNS_15FloatRoundStyleE2EaEENS1_15EpilogueDefaultEEEEEvvEEEEvNT_6ParamsE --------------------------
	.section	.nv.info._ZN7cutlass13device_kernelINS_4gemm6kernel13GemmUniversalIN4cute5tupleIJiiiiEEENS1_10collective13CollectiveMmaINS1_34MainloopSm90TmaGmmaWarpSpecializedILi3ENS5_IJNS4_1CILi2EEENSA_ILi1EEESC_EEENS1_32KernelTmaWarpSpecializedPingpongEEENS5_IJNSA_ILi64EEESG_NSA_ILi128EEEEEEaNS5_IJlSC_lEEEaSJ_NS4_8TiledMMAINS4_8MMA_AtomIJNS4_4SM904GMMA26MMA_64x64x32_S32S8S8_SS_TNEEEENS4_6LayoutINS5_IJSC_SC_SC_EEENS5_IJNSA_ILi0EEESS_SS_EEEEENS5_IJNS4_10UnderscoreESV_SV_EEEEENS4_13SM90_TMA_LOADENS4_14ComposedLayoutINS4_7SwizzleILi3ELi4ELi3EEENS4_18smem_ptr_flag_bitsILi8EEENSQ_INS5_IJNSA_ILi8EEESH_EEENS5_IJSH_SC_EEEEEEEvNS4_8identityENS4_23SM90_TMA_LOAD_MULTICASTES18_vS19_EENS_8epilogue10collective6detail29Sm90TmaWarpSpecializedAdapterINS1D_15DefaultEpilogueIaSJ_SJ_NS1C_6thread17LinearCombinationIaLi1EiiLNS1H_9ScaleType4KindE0ELNS_15FloatRoundStyleE2EaEENS1_15EpilogueDefaultEEEEEvvEEEEvNT_6ParamsE,"",@"SHT_CUDA_INFO"
	.sectionflags	@""
	.align	4


	//----- nvinfo : EIATTR_CUDA_API_VERSION
	.align		4
        /*0000*/ 	.byte	0x04, 0x37
        /*0002*/ 	.short	(.L_21 - .L_20)
.L_20:
        /*0004*/ 	.word	0x00000082


	//----- nvinfo : EIATTR_KPARAM_INFO
	.align		4
.L_21:
        /*0008*/ 	.byte	0x04, 0x17
        /*000a*/ 	.short	(.L_23 - .L_22)
.L_22:
        /*000c*/ 	.word	0x00000000
        /*0010*/ 	.short	0x0000
        /*0012*/ 	.short	0x0070
        /*0014*/ 	.byte	0x00, 0xf0, 0x01, 0x10


	//----- nvinfo : EIATTR_SPARSE_MMA_MASK
	.align		4
.L_23:
        /*0018*/ 	.byte	0x03, 0x50
        /*001a*/ 	.short	0x0000


	//----- nvinfo : EIATTR_MAXREG_COUNT
	.align		4
        /*001c*/ 	.byte	0x03, 0x1b
        /*001e*/ 	.short	0x00a8


	//----- nvinfo : EIATTR_NUM_BARRIERS
	.align		4
        /*0020*/ 	.byte	0x02, 0x4c
        /*0022*/ 	.byte	0x01
	.zero		1


	//----- nvinfo : EIATTR_EXTERNS
	.align		4
        /*0024*/ 	.byte	0x04, 0x0f
        /*0026*/ 	.short	(.L_25 - .L_24)


	//   ....[0]....
	.align		4
.L_24:
        /*0028*/ 	.word	index@(__assertfail)


	//----- nvinfo : EIATTR_ANNOTATIONS
	.align		4
.L_25:
        /*002c*/ 	.byte	0x04, 0x55
        /*002e*/ 	.short	(.L_27 - .L_26)


	//   ....[0]....
.L_26:
        /*0030*/ 	.word	0x00000001
        /*0034*/ 	.byte	0x90, 0x0d, 0x00, 0x00, 0x01, 0x00, 0x00, 0x00, 0x40, 0x3f, 0x00, 0x00, 0x01, 0x00, 0x00, 0x00
        /*0044*/ 	.byte	0xd0, 0x4b, 0x00, 0x00


	//----- nvinfo : EIATTR_MERCURY_ISA_VERSION
	.align		4
.L_27:
        /*0048*/ 	.byte	0x03, 0x5f
        /*004a*/ 	.short	0x0101


	//----- nvinfo : EIATTR_INT_WARP_WIDE_INSTR_OFFSETS
	.align		4
        /*004c*/ 	.byte	0x04, 0x31
        /*004e*/ 	.short	(.L_29 - .L_28)


	//   ....[0]....
.L_28:
        /*0050*/ 	.word	0x00000510


	//   ....[1]....
        /*0054*/ 	.word	0x00000540


	//   ....[2]....
        /*0058*/ 	.word	0x00000580


	//   ....[3]....
        /*005c*/ 	.word	0x000006b0


	//   ....[4]....
        /*0060*/ 	.word	0x000006c0


	//   ....[5]....
        /*0064*/ 	.word	0x000006d0


	//   ....[6]....
        /*0068*/ 	.word	0x00000770


	//   ....[7]....
        /*006c*/ 	.word	0x000007b0


	//   ....[8]....
        /*0070*/ 	.word	0x00002000


	//----- nvinfo : EIATTR_COOP_GROUP_MASK_REGIDS
	.align		4
.L_29:
        /*0074*/ 	.byte	0x04, 0x29
        /*0076*/ 	.short	(.L_31 - .L_30)


	//   ....[0]....
.L_30:
        /*0078*/ 	.word	0xffffffff


	//   ....[1]....
        /*007c*/ 	.word	0xffffffff


	//   ....[2]....
        /*0080*/ 	.word	0xffffffff


	//   ....[3]....
        /*0084*/ 	.word	0xffffffff


	//   ....[4]....
        /*0088*/ 	.word	0xffffffff


	//   ....[5]....
        /*008c*/ 	.word	0xffffffff


	//   ....[6]....
        /*0090*/ 	.word	0xffffffff


	//----- nvinfo : EIATTR_COOP_GROUP_INSTR_OFFSETS
	.align		4
.L_31:
        /*0094*/ 	.byte	0x04, 0x28
        /*0096*/ 	.short	(.L_33 - .L_32)


	//   ....[0]....
.L_32:
        /*0098*/ 	.word	0x00000070


	//   ....[1]....
        /*009c*/ 	.word	0x00000080


	//   ....[2]....
        /*00a0*/ 	.word	0x00000140


	//   ....[3]....
        /*00a4*/ 	.word	0x000002d0


	//   ....[4]....
        /*00a8*/ 	.word	0x00000310


	//   ....[5]....
        /*00ac*/ 	.word	0x000006f0


	//   ....[6]....
        /*00b0*/ 	.word	0x00000930


	//----- nvinfo : EIATTR_REG_RECONFIG
	.align		4
.L_33:
        /*00b4*/ 	.byte	0x01, 0x54
	.zero		2


	//----- nvinfo : EIATTR_SYSCALL_OFFSETS
	.align		4
        /*00b8*/ 	.byte	0x04, 0x46
        /*00ba*/ 	.short	(.L_35 - .L_34)


	//   ....[0]....
.L_34:
        /*00bc*/ 	.word	0x00001830


	//----- nvinfo : EIATTR_MBARRIER_INSTR_OFFSETS
	.align		4
.L_35:
        /*00c0*/ 	.byte	0x04, 0x39
        /*00c2*/ 	.short	(.L_37 - .L_36)


	//   ....[0]....
.L_36:
        /*00c4*/ 	.word	0x00000260
        /*00c8*/ 	.word	0x000000ff
        /*00cc*/ 	.word	0x00000000
        /*00d0*/ 	.short	0x0100
        /*00d2*/ 	.byte	0x08
	.zero		1


	//   ....[1]....
        /*00d4*/ 	.word	0x00000270
        /*00d8*/ 	.word	0x000000ff
        /*00dc*/ 	.word	0x00000018
        /*00e0*/ 	.short	0x0100
        /*00e2*/ 	.byte	0x08
	.zero		1


	//   ....[2]....
        /*00e4*/ 	.word	0x00000280
        /*00e8*/ 	.word	0x000000ff
        /*00ec*/ 	.word	0x00000008
        /*00f0*/ 	.short	0x0100
        /*00f2*/ 	.byte	0x08
	.zero		1


	//   ....[3]....
        /*00f4*/ 	.word	0x00000290
        /*00f8*/ 	.word	0x000000ff
        /*00fc*/ 	.word	0x00000020
        /*0100*/ 	.short	0x0100
        /*0102*/ 	.byte	0x08
	.zero		1


	//   ....[4]....
        /*0104*/ 	.word	0x000002a0
        /*0108*/ 	.word	0x000000ff
        /*010c*/ 	.word	0x00000010
        /*0110*/ 	.short	0x0100
        /*0112*/ 	.byte	0x08
	.zero		1


	//   ....[5]....
        /*0114*/ 	.word	0x000002b0
        /*0118*/ 	.word	0x000000ff
        /*011c*/ 	.word	0x00000028
        /*0120*/ 	.short	0x0100
        /*0122*/ 	.byte	0x08
	.zero		1


	//   ....[6]....
        /*0124*/ 	.word	0x000007e0
        /*0128*/ 	.word	0x000000ff
        /*012c*/ 	.word	0x00000060
        /*0130*/ 	.short	0x0100
        /*0132*/ 	.byte	0x08
	.zero		1


	//   ....[7]....
        /*0134*/ 	.word	0x00000870
        /*0138*/ 	.word	0x000000ff
        /*013c*/ 	.word	0x00000068
        /*0140*/ 	.short	0x0100
        /*0142*/ 	.byte	0x08
	.zero		1


	//   ....[8]....
        /*0144*/ 	.word	0x000008b0
        /*0148*/ 	.word	0x000000ff
        /*014c*/ 	.word	0x00000040
        /*0150*/ 	.short	0x0100
        /*0152*/ 	.byte	0x09
	.zero		1


	//   ....[9]....
        /*0154*/ 	.word	0x000008c0
        /*0158*/ 	.word	0x000000ff
        /*015c*/ 	.word	0x00000048
        /*0160*/ 	.short	0x0100
        /*0162*/ 	.byte	0x09
	.zero		1


	//   ....[10]....
        /*0164*/ 	.word	0x000008d0
        /*0168*/ 	.word	0x000000ff
        /*016c*/ 	.word	0x00000050
        /*0170*/ 	.short	0x0100
        /*0172*/ 	.byte	0x09
	.zero		1


	//   ....[11]....
        /*0174*/ 	.word	0x000008e0
        /*0178*/ 	.word	0x000000ff
        /*017c*/ 	.word	0x00000058
        /*0180*/ 	.short	0x0100
        /*0182*/ 	.byte	0x09
	.zero		1


	//   ....[12]....
        /*0184*/ 	.word	0x00001710
        /*0188*/ 	.word	0x0000003f
        /*018c*/ 	.word	0x00000000
        /*0190*/ 	.short	0x010a
        /*0192*/ 	.byte	0x2a
	.zero		1


	//   ....[13]....
        /*0194*/ 	.word	0x000018c0
        /*0198*/ 	.word	0x00000003
        /*019c*/ 	.word	0x00000000
        /*01a0*/ 	.short	0x010a
        /*01a2*/ 	.byte	0x3f
	.zero		1


	//   ....[14]....
        /*01a4*/ 	.word	0x00001900
        /*01a8*/ 	.word	0x00000003
        /*01ac*/ 	.word	0x00000000
        /*01b0*/ 	.short	0x010a
        /*01b2*/ 	.byte	0x3f
	.zero		1


	//   ....[15]....
        /*01b4*/ 	.word	0x00001c00
        /*01b8*/ 	.word	0x000000ff
        /*01bc*/ 	.word	0x00000000
        /*01c0*/ 	.short	0x010a
        /*01c2*/ 	.byte	0x04
	.zero		1


	//   ....[16]....
        /*01c4*/ 	.word	0x00001c40
        /*01c8*/ 	.word	0x000000ff
        /*01cc*/ 	.word	0x00000000
        /*01d0*/ 	.short	0x010a
        /*01d2*/ 	.byte	0x04
	.zero		1


	//   ....[17]....
        /*01d4*/ 	.word	0x00001ea0
        /*01d8*/ 	.word	0x00000005
        /*01dc*/ 	.word	0x00000000
        /*01e0*/ 	.short	0x0101
        /*01e2*/ 	.byte	0x3f
	.zero		1


	//   ....[18]....
        /*01e4*/ 	.word	0x00001fa0
        /*01e8*/ 	.word	0x00000040
        /*01ec*/ 	.word	0x00000000
        /*01f0*/ 	.short	0x0101
        /*01f2*/ 	.byte	0x2f
	.zero		1


	//   ....[19]....
        /*01f4*/ 	.word	0x000020a0
        /*01f8*/ 	.word	0x00000003
        /*01fc*/ 	.word	0x00000000
        /*0200*/ 	.short	0x0101
        /*0202*/ 	.byte	0x3f
	.zero		1


	//   ....[20]....
        /*0204*/ 	.word	0x00002160
        /*0208*/ 	.word	0x0000003f
        /*020c*/ 	.word	0x00000010
        /*0210*/ 	.short	0x010a
        /*0212*/ 	.byte	0x2a
	.zero		1


	//   ....[21]....
        /*0214*/ 	.word	0x00003f60
        /*0218*/ 	.word	0x00000042
        /*021c*/ 	.word	0x00000000
        /*0220*/ 	.short	0x0101
        /*0222*/ 	.byte	0x2f
	.zero		1


	//   ....[22]....
        /*0224*/ 	.word	0x00004920
        /*0228*/ 	.word	0x0000000c
        /*022c*/ 	.word	0x00000018
        /*0230*/ 	.short	0x010a
        /*0232*/ 	.byte	0x3f
	.zero		1


	//   ....[23]....
        /*0234*/ 	.word	0x00004ce0
        /*0238*/ 	.word	0x00000004
        /*023c*/ 	.word	0x00000068
        /*0240*/ 	.short	0x0101
        /*0242*/ 	.byte	0x3f
	.zero		1


	//   ....[24]....
        /*0244*/ 	.word	0x00005470
        /*0248*/ 	.word	0x00000007
        /*024c*/ 	.word	0x00000000
        /*0250*/ 	.short	0x010a
        /*0252*/ 	.byte	0x3f
	.zero		1


	//   ....[25]....
        /*0254*/ 	.word	0x000054f0
        /*0258*/ 	.word	0x00000009
        /*025c*/ 	.word	0x00000000
        /*0260*/ 	.short	0x010a
        /*0262*/ 	.byte	0x3f
	.zero		1


	//   ....[26]....
        /*0264*/ 	.word	0x00005580
        /*0268*/ 	.word	0x00000003
        /*026c*/ 	.word	0x00000000
        /*0270*/ 	.short	0x010a
        /*0272*/ 	.byte	0x3f
	.zero		1


	//   ....[27]....
        /*0274*/ 	.word	0x000055e0
        /*0278*/ 	.word	0x00000041
        /*027c*/ 	.word	0x00000000
        /*0280*/ 	.short	0x010a
        /*0282*/ 	.byte	0x3f
	.zero		1


	//   ....[28]....
        /*0284*/ 	.word	0x00005630
        /*0288*/ 	.word	0x00000003
        /*028c*/ 	.word	0x00000000
        /*0290*/ 	.short	0x010a
        /*0292*/ 	.byte	0x3f
	.zero		1


	//   ....[29]....
        /*0294*/ 	.word	0x00005690
        /*0298*/ 	.word	0x00000005
        /*029c*/ 	.word	0x00000000
        /*02a0*/ 	.short	0x010a
        /*02a2*/ 	.byte	0x3f
	.zero		1


	//   ....[30]....
        /*02a4*/ 	.word	0x000056e0
        /*02a8*/ 	.word	0x00000041
        /*02ac*/ 	.word	0x00000010
        /*02b0*/ 	.short	0x010a
        /*02b2*/ 	.byte	0x3f
	.zero		1


	//   ....[31]....
        /*02b4*/ 	.word	0x000057b0
        /*02b8*/ 	.word	0x0000000c
        /*02bc*/ 	.word	0x00000018
        /*02c0*/ 	.short	0x010a
        /*02c2*/ 	.byte	0x3f
	.zero		1


	//   ....[32]....
        /*02c4*/ 	.word	0x00005880
        /*02c8*/ 	.word	0x00000007
        /*02cc*/ 	.word	0x00000000
        /*02d0*/ 	.short	0x010a
        /*02d2*/ 	.byte	0x3f
	.zero		1


	//   ....[33]....
        /*02d4*/ 	.word	0x000058d0
        /*02d8*/ 	.word	0x00000009
        /*02dc*/ 	.word	0x00000000
        /*02e0*/ 	.short	0x010a
        /*02e2*/ 	.byte	0x3f
	.zero		1


	//----- nvinfo : EIATTR_NUM_MBARRIERS
	.align		4
.L_37:
        /*02e4*/ 	.byte	0x03, 0x38
        /*02e6*/ 	.short	0x000c


	//----- nvinfo : EIATTR_EXIT_INSTR_OFFSETS
	.align		4
        /*02e8*/ 	.byte	0x04, 0x1c
        /*02ea*/ 	.short	(.L_39 - .L_38)


	//   ....[0]....
.L_38:
        /*02ec*/ 	.word	0x000013d0


	//   ....[1]....
        /*02f0*/ 	.word	0x00001430


	//   ....[2]....
        /*02f4*/ 	.word	0x000045f0


	//   ....[3]....
        /*02f8*/ 	.word	0x00004620


	//   ....[4]....
        /*02fc*/ 	.word	0x000055d0


	//----- nvinfo : EIATTR_MAX_THREADS
	.align		4
.L_39:
        /*0300*/ 	.byte	0x04, 0x05
        /*0302*/ 	.short	(.L_41 - .L_40)
.L_40:
        /*0304*/ 	.word	0x00000180
        /*0308*/ 	.word	0x00000001
        /*030c*/ 	.word	0x00000001


	//----- nvinfo : EIATTR_CRS_STACK_SIZE
	.align		4
.L_41:
        /*0310*/ 	.byte	0x04, 0x1e
        /*0312*/ 	.short	(.L_43 - .L_42)
.L_42:
        /*0314*/ 	.word	0x00000000


	//----- nvinfo : EIATTR_CBANK_PARAM_SIZE
	.align		4
.L_43:
        /*0318*/ 	.byte	0x03, 0x19
        /*031a*/ 	.short	0x0470


	//----- nvinfo : EIATTR_PARAM_CBANK
	.align		4
        /*031c*/ 	.byte	0x04, 0x0a
        /*031e*/ 	.short	(.L_45 - .L_44)
	.align		4
.L_44:
        /*0320*/ 	.word	index@(.nv.constant0._ZN7cutlass13device_kernelINS_4gemm6kernel13GemmUniversalIN4cute5tupleIJiiiiEEENS1_10collective13CollectiveMmaINS1_34MainloopSm90TmaGmmaWarpSpecializedILi3ENS5_IJNS4_1CILi2EEENSA_ILi1EEESC_EEENS1_32KernelTmaWarpSpecializedPingpongEEENS5_IJNSA_ILi64EEESG_NSA_ILi128EEEEEEaNS5_IJlSC_lEEEaSJ_NS4_8TiledMMAINS4_8MMA_AtomIJNS4_4SM904GMMA26MMA_64x64x32_S32S8S8_SS_TNEEEENS4_6LayoutINS5_IJSC_SC_SC_EEENS5_IJNSA_ILi0EEESS_SS_EEEEENS5_IJNS4_10UnderscoreESV_SV_EEEEENS4_13SM90_TMA_LOADENS4_14ComposedLayoutINS4_7SwizzleILi3ELi4ELi3EEENS4_18smem_ptr_flag_bitsILi8EEENSQ_INS5_IJNSA_ILi8EEESH_EEENS5_IJSH_SC_EEEEEEEvNS4_8identityENS4_23SM90_TMA_LOAD_MULTICASTES18_vS19_EENS_8epilogue10collective6detail29Sm90TmaWarpSpecializedAdapterINS1D_15DefaultEpilogueIaSJ_SJ_NS1C_6thread17LinearCombinationIaLi1EiiLNS1H_9ScaleType4KindE0ELNS_15FloatRoundStyleE2EaEENS1_15EpilogueDefaultEEEEEvvEEEEvNT_6ParamsE)
        /*0324*/ 	.short	0x0210
        /*0326*/ 	.short	0x0470


	//----- nvinfo : EIATTR_SW_WAR
	.align		4
.L_45:
        /*0328*/ 	.byte	0x04, 0x36
        /*032a*/ 	.short	(.L_47 - .L_46)
.L_46:
        /*032c*/ 	.word	0x00000008
.L_47:


//--------------------- .nv.callgraph             --------------------------
	.section	.nv.callgraph,"",@"SHT_CUDA_CALLGRAPH"
	.align	4
	.sectionentsize	8
	.align		4
        /*0000*/ 	.word	0x00000000
	.align		4
        /*0004*/ 	.word	0xffffffff
	.align		4
        /*0008*/ 	.word	index@(_ZN7cutlass13device_kernelINS_4gemm6kernel13GemmUniversalIN4cute5tupleIJiiiiEEENS1_10collective13CollectiveMmaINS1_34MainloopSm90TmaGmmaWarpSpecializedILi3ENS5_IJNS4_1CILi2EEENSA_ILi1EEESC_EEENS1_32KernelTmaWarpSpecializedPingpongEEENS5_IJNSA_ILi64EEESG_NSA_ILi128EEEEEEaNS5_IJlSC_lEEEaSJ_NS4_8TiledMMAINS4_8MMA_AtomIJNS4_4SM904GMMA26MMA_64x64x32_S32S8S8_SS_TNEEEENS4_6LayoutINS5_IJSC_SC_SC_EEENS5_IJNSA_ILi0EEESS_SS_EEEEENS5_IJNS4_10UnderscoreESV_SV_EEEEENS4_13SM90_TMA_LOADENS4_14ComposedLayoutINS4_7SwizzleILi3ELi4ELi3EEENS4_18smem_ptr_flag_bitsILi8EEENSQ_INS5_IJNSA_ILi8EEESH_EEENS5_IJSH_SC_EEEEEEEvNS4_8identityENS4_23SM90_TMA_LOAD_MULTICASTES18_vS19_EENS_8epilogue10collective6detail29Sm90TmaWarpSpecializedAdapterINS1D_15DefaultEpilogueIaSJ_SJ_NS1C_6thread17LinearCombinationIaLi1EiiLNS1H_9ScaleType4KindE0ELNS_15FloatRoundStyleE2EaEENS1_15EpilogueDefaultEEEEEvvEEEEvNT_6ParamsE)
	.align		4
        /*000c*/ 	.word	index@(__assertfail)
	.align		4
        /*0010*/ 	.word	0x00000000
	.align		4
        /*0014*/ 	.word	0xfffffffe
	.align		4
        /*0018*/ 	.word	0x00000000
	.align		4
        /*001c*/ 	.word	0xfffffffd
	.align		4
        /*0020*/ 	.word	0x00000000
	.align		4
        /*0024*/ 	.word	0xfffffffc


//--------------------- .nv.constant4             --------------------------
	.section	.nv.constant4,"a",@progbits
	.align	8
	.align		8
.nv.constant4:
        /*0000*/ 	.dword	__assertfail
	.align		8
        /*0008*/ 	.dword	__unnamed_1
	.align		8
        /*0010*/ 	.dword	_ZN39_INTERNAL_b06668e1_4_k_cu_5dd2fe6e_52324cuda3std3__45__cpo5beginE
	.align		8
        /*0018*/ 	.dword	_ZN39_INTERNAL_b06668e1_4_k_cu_5dd2fe6e_52324cuda3std3__45__cpo3endE
	.align		8
        /*0020*/ 	.dword	_ZN39_INTERNAL_b06668e1_4_k_cu_5dd2fe6e_52324cuda3std3__45__cpo6cbeginE
	.align		8
        /*0028*/ 	.dword	_ZN39_INTERNAL_b06668e1_4_k_cu_5dd2fe6e_52324cuda3std3__45__cpo4cendE
	.align		8
        /*0030*/ 	.dword	_ZN39_INTERNAL_b06668e1_4_k_cu_5dd2fe6e_52324cuda3std3__441_GLOBAL__N__b06668e1_4_k_cu_5dd2fe6e_52326ignoreE
	.align		8
        /*0038*/ 	.dword	_ZN39_INTERNAL_b06668e1_4_k_cu_5dd2fe6e_52324cuda3std3__419piecewise_constructE
	.align		8
        /*0040*/ 	.dword	_ZN39_INTERNAL_b06668e1_4_k_cu_5dd2fe6e_52324cuda3std3__48in_placeE
	.align		8
        /*0048*/ 	.dword	_ZN39_INTERNAL_b06668e1_4_k_cu_5dd2fe6e_52324cuda3std6ranges3__45__cpo4swapE
	.align		8
        /*0050*/ 	.dword	_ZN39_INTERNAL_b06668e1_4_k_cu_5dd2fe6e_52324cuda3std6ranges3__45__cpo9iter_moveE
	.align		8
        /*0058*/ 	.dword	_ZN39_INTERNAL_b06668e1_4_k_cu_5dd2fe6e_52324cute7productE
	.align		8
        /*0060*/ 	.dword	_ZN39_INTERNAL_b06668e1_4_k_cu_5dd2fe6e_52324cute1_E
	.align		8
        /*0068*/ 	.dword	$str$22
	.align		8
        /*0070*/ 	.dword	$str$23


//--------------------- .text._ZN7cutlass13device_kernelINS_4gemm6kernel13GemmUniversalIN4cute5tupleIJiiiiEEENS1_10collective13CollectiveMmaINS1_34MainloopSm90TmaGmmaWarpSpecializedILi3ENS5_IJNS4_1CILi2EEENSA_ILi1EEESC_EEENS1_32KernelTmaWarpSpecializedPingpongEEENS5_IJNSA_ILi64EEESG_NSA_ILi128EEEEEEaNS5_IJlSC_lEEEaSJ_NS4_8TiledMMAINS4_8MMA_AtomIJNS4_4SM904GMMA26MMA_64x64x32_S32S8S8_SS_TNEEEENS4_6LayoutINS5_IJSC_SC_SC_EEENS5_IJNSA_ILi0EEESS_SS_EEEEENS5_IJNS4_10UnderscoreESV_SV_EEEEENS4_13SM90_TMA_LOADENS4_14ComposedLayoutINS4_7SwizzleILi3ELi4ELi3EEENS4_18smem_ptr_flag_bitsILi8EEENSQ_INS5_IJNSA_ILi8EEESH_EEENS5_IJSH_SC_EEEEEEEvNS4_8identityENS4_23SM90_TMA_LOAD_MULTICASTES18_vS19_EENS_8epilogue10collective6detail29Sm90TmaWarpSpecializedAdapterINS1D_15DefaultEpilogueIaSJ_SJ_NS1C_6thread17LinearCombinationIaLi1EiiLNS1H_9ScaleType4KindE0ELNS_15FloatRoundStyleE2EaEENS1_15EpilogueDefaultEEEEEvvEEEEvNT_6ParamsE --------------------------
	.section	.text._ZN7cutlass13device_kernelINS_4gemm6kernel13GemmUniversalIN4cute5tupleIJiiiiEEENS1_10collective13CollectiveMmaINS1_34MainloopSm90TmaGmmaWarpSpecializedILi3ENS5_IJNS4_1CILi2EEENSA_ILi1EEESC_EEENS1_32KernelTmaWarpSpecializedPingpongEEENS5_IJNSA_ILi64EEESG_NSA_ILi128EEEEEEaNS5_IJlSC_lEEEaSJ_NS4_8TiledMMAINS4_8MMA_AtomIJNS4_4SM904GMMA26MMA_64x64x32_S32S8S8_SS_TNEEEENS4_6LayoutINS5_IJSC_SC_SC_EEENS5_IJNSA_ILi0EEESS_SS_EEEEENS5_IJNS4_10UnderscoreESV_SV_EEEEENS4_13SM90_TMA_LOADENS4_14ComposedLayoutINS4_7SwizzleILi3ELi4ELi3EEENS4_18smem_ptr_flag_bitsILi8EEENSQ_INS5_IJNSA_ILi8EEESH_EEENS5_IJSH_SC_EEEEEEEvNS4_8identityENS4_23SM90_TMA_LOAD_MULTICASTES18_vS19_EENS_8epilogue10collective6detail29Sm90TmaWarpSpecializedAdapterINS1D_15DefaultEpilogueIaSJ_SJ_NS1C_6thread17LinearCombinationIaLi1EiiLNS1H_9ScaleType4KindE0ELNS_15FloatRoundStyleE2EaEENS1_15EpilogueDefaultEEEEEvvEEEEvNT_6ParamsE,"ax",@progbits
	.align	128
.text._ZN7cutlass13device_kernelINS_4gemm6kernel13GemmUniversalIN4cute5tupleIJiiiiEEENS1_10collective13CollectiveMmaINS1_34MainloopSm90TmaGmmaWarpSpecializedILi3ENS5_IJNS4_1CILi2EEENSA_ILi1EEESC_EEENS1_32KernelTmaWarpSpecializedPingpongEEENS5_IJNSA_ILi64EEESG_NSA_ILi128EEEEEEaNS5_IJlSC_lEEEaSJ_NS4_8TiledMMAINS4_8MMA_AtomIJNS4_4SM904GMMA26MMA_64x64x32_S32S8S8_SS_TNEEEENS4_6LayoutINS5_IJSC_SC_SC_EEENS5_IJNSA_ILi0EEESS_SS_EEEEENS5_IJNS4_10UnderscoreESV_SV_EEEEENS4_13SM90_TMA_LOADENS4_14ComposedLayoutINS4_7SwizzleILi3ELi4ELi3EEENS4_18smem_ptr_flag_bitsILi8EEENSQ_INS5_IJNSA_ILi8EEESH_EEENS5_IJSH_SC_EEEEEEEvNS4_8identityENS4_23SM90_TMA_LOAD_MULTICASTES18_vS19_EENS_8epilogue10collective6detail29Sm90TmaWarpSpecializedAdapterINS1D_15DefaultEpilogueIaSJ_SJ_NS1C_6thread17LinearCombinationIaLi1EiiLNS1H_9ScaleType4KindE0ELNS_15FloatRoundStyleE2EaEENS1_15EpilogueDefaultEEEEEvvEEEEvNT_6ParamsE:
        .type           _ZN7cutlass13device_kernelINS_4gemm6kernel13GemmUniversalIN4cute5tupleIJiiiiEEENS1_10collective13CollectiveMmaINS1_34MainloopSm90TmaGmmaWarpSpecializedILi3ENS5_IJNS4_1CILi2EEENSA_ILi1EEESC_EEENS1_32KernelTmaWarpSpecializedPingpongEEENS5_IJNSA_ILi64EEESG_NSA_ILi128EEEEEEaNS5_IJlSC_lEEEaSJ_NS4_8TiledMMAINS4_8MMA_AtomIJNS4_4SM904GMMA26MMA_64x64x32_S32S8S8_SS_TNEEEENS4_6LayoutINS5_IJSC_SC_SC_EEENS5_IJNSA_ILi0EEESS_SS_EEEEENS5_IJNS4_10UnderscoreESV_SV_EEEEENS4_13SM90_TMA_LOADENS4_14ComposedLayoutINS4_7SwizzleILi3ELi4ELi3EEENS4_18smem_ptr_flag_bitsILi8EEENSQ_INS5_IJNSA_ILi8EEESH_EEENS5_IJSH_SC_EEEEEEEvNS4_8identityENS4_23SM90_TMA_LOAD_MULTICASTES18_vS19_EENS_8epilogue10collective6detail29Sm90TmaWarpSpecializedAdapterINS1D_15DefaultEpilogueIaSJ_SJ_NS1C_6thread17LinearCombinationIaLi1EiiLNS1H_9ScaleType4KindE0ELNS_15FloatRoundStyleE2EaEENS1_15EpilogueDefaultEEEEEvvEEEEvNT_6ParamsE,@function
        .size           _ZN7cutlass13device_kernelINS_4gemm6kernel13GemmUniversalIN4cute5tupleIJiiiiEEENS1_10collective13CollectiveMmaINS1_34MainloopSm90TmaGmmaWarpSpecializedILi3ENS5_IJNS4_1CILi2EEENSA_ILi1EEESC_EEENS1_32KernelTmaWarpSpecializedPingpongEEENS5_IJNSA_ILi64EEESG_NSA_ILi128EEEEEEaNS5_IJlSC_lEEEaSJ_NS4_8TiledMMAINS4_8MMA_AtomIJNS4_4SM904GMMA26MMA_64x64x32_S32S8S8_SS_TNEEEENS4_6LayoutINS5_IJSC_SC_SC_EEENS5_IJNSA_ILi0EEESS_SS_EEEEENS5_IJNS4_10UnderscoreESV_SV_EEEEENS4_13SM90_TMA_LOADENS4_14ComposedLayoutINS4_7SwizzleILi3ELi4ELi3EEENS4_18smem_ptr_flag_bitsILi8EEENSQ_INS5_IJNSA_ILi8EEESH_EEENS5_IJSH_SC_EEEEEEEvNS4_8identityENS4_23SM90_TMA_LOAD_MULTICASTES18_vS19_EENS_8epilogue10collective6detail29Sm90TmaWarpSpecializedAdapterINS1D_15DefaultEpilogueIaSJ_SJ_NS1C_6thread17LinearCombinationIaLi1EiiLNS1H_9ScaleType4KindE0ELNS_15FloatRoundStyleE2EaEENS1_15EpilogueDefaultEEEEEvvEEEEvNT_6ParamsE,(.L_x_139 - _ZN7cutlass13device_kernelINS_4gemm6kernel13GemmUniversalIN4cute5tupleIJiiiiEEENS1_10collective13CollectiveMmaINS1_34MainloopSm90TmaGmmaWarpSpecializedILi3ENS5_IJNS4_1CILi2EEENSA_ILi1EEESC_EEENS1_32KernelTmaWarpSpecializedPingpongEEENS5_IJNSA_ILi64EEESG_NSA_ILi128EEEEEEaNS5_IJlSC_lEEEaSJ_NS4_8TiledMMAINS4_8MMA_AtomIJNS4_4SM904GMMA26MMA_64x64x32_S32S8S8_SS_TNEEEENS4_6LayoutINS5_IJSC_SC_SC_EEENS5_IJNSA_ILi0EEESS_SS_EEEEENS5_IJNS4_10UnderscoreESV_SV_EEEEENS4_13SM90_TMA_LOADENS4_14ComposedLayoutINS4_7SwizzleILi3ELi4ELi3EEENS4_18smem_ptr_flag_bitsILi8EEENSQ_INS5_IJNSA_ILi8EEESH_EEENS5_IJSH_SC_EEEEEEEvNS4_8identityENS4_23SM90_TMA_LOAD_MULTICASTES18_vS19_EENS_8epilogue10collective6detail29Sm90TmaWarpSpecializedAdapterINS1D_15DefaultEpilogueIaSJ_SJ_NS1C_6thread17LinearCombinationIaLi1EiiLNS1H_9ScaleType4KindE0ELNS_15FloatRoundStyleE2EaEENS1_15EpilogueDefaultEEEEEvvEEEEvNT_6ParamsE)
        .other          _ZN7cutlass13device_kernelINS_4gemm6kernel13GemmUniversalIN4cute5tupleIJiiiiEEENS1_10collective13CollectiveMmaINS1_34MainloopSm90TmaGmmaWarpSpecializedILi3ENS5_IJNS4_1CILi2EEENSA_ILi1EEESC_EEENS1_32KernelTmaWarpSpecializedPingpongEEENS5_IJNSA_ILi64EEESG_NSA_ILi128EEEEEEaNS5_IJlSC_lEEEaSJ_NS4_8TiledMMAINS4_8MMA_AtomIJNS4_4SM904GMMA26MMA_64x64x32_S32S8S8_SS_TNEEEENS4_6LayoutINS5_IJSC_SC_SC_EEENS5_IJNSA_ILi0EEESS_SS_EEEEENS5_IJNS4_10UnderscoreESV_SV_EEEEENS4_13SM90_TMA_LOADENS4_14ComposedLayoutINS4_7SwizzleILi3ELi4ELi3EEENS4_18smem_ptr_flag_bitsILi8EEENSQ_INS5_IJNSA_ILi8EEESH_EEENS5_IJSH_SC_EEEEEEEvNS4_8identityENS4_23SM90_TMA_LOAD_MULTICASTES18_vS19_EENS_8epilogue10collective6detail29Sm90TmaWarpSpecializedAdapterINS1D_15DefaultEpilogueIaSJ_SJ_NS1C_6thread17LinearCombinationIaLi1EiiLNS1H_9ScaleType4KindE0ELNS_15FloatRoundStyleE2EaEENS1_15EpilogueDefaultEEEEEvvEEEEvNT_6ParamsE,@"STO_CUDA_ENTRY STV_DEFAULT"
_ZN7cutlass13device_kernelINS_4gemm6kernel13GemmUniversalIN4cute5tupleIJiiiiEEENS1_10collective13CollectiveMmaINS1_34MainloopSm90TmaGmmaWarpSpecializedILi3ENS5_IJNS4_1CILi2EEENSA_ILi1EEESC_EEENS1_32KernelTmaWarpSpecializedPingpongEEENS5_IJNSA_ILi64EEESG_NSA_ILi128EEEEEEaNS5_IJlSC_lEEEaSJ_NS4_8TiledMMAINS4_8MMA_AtomIJNS4_4SM904GMMA26MMA_64x64x32_S32S8S8_SS_TNEEEENS4_6LayoutINS5_IJSC_SC_SC_EEENS5_IJNSA_ILi0EEESS_SS_EEEEENS5_IJNS4_10UnderscoreESV_SV_EEEEENS4_13SM90_TMA_LOADENS4_14ComposedLayoutINS4_7SwizzleILi3ELi4ELi3EEENS4_18smem_ptr_flag_bitsILi8EEENSQ_INS5_IJNSA_ILi8EEESH_EEENS5_IJSH_SC_EEEEEEEvNS4_8identityENS4_23SM90_TMA_LOAD_MULTICASTES18_vS19_EENS_8epilogue10collective6detail29Sm90TmaWarpSpecializedAdapterINS1D_15DefaultEpilogueIaSJ_SJ_NS1C_6thread17LinearCombinationIaLi1EiiLNS1H_9ScaleType4KindE0ELNS_15FloatRoundStyleE2EaEENS1_15EpilogueDefaultEEEEEvvEEEEvNT_6ParamsE:
[----:B------:R-:W0:Y:S02]  /*0000*/  LDC R1, c[0x0][0x28] ;  /* 0x00000a00ff017b82 */ /* 0x000e240000000800 */
[----:B0-----:R-:W-:Y:S01]  /*0010*/  VIADD R1, R1, 0xfffffff8 ;  /* 0xfffffff801017836 */ /* 0x001fe20000000000 */
[----:B------:R-:W0:Y:S01]  /*0020*/  S2R R4, SR_TID.X ;  /* 0x0000000000047919 */ /* 0x000e220000002100 */
[----:B------:R-:W-:Y:S01]  /*0030*/  ELECT P0, URZ, PT ;  /* 0x00000000003f782f */ /* 0x000fe20003800000 */
[----:B------:R-:W-:Y:S01]  /*0040*/  BSSY B0, `(.L_x_0) ;  /* 0x000000f000007945 */ /* 0x000fe20003800000 */
[--C-:B0-----:R-:W-:Y:S02]  /*0050*/  SHF.R.U32.HI R2, RZ, 0x5, R4.reuse ;  /* 0x00000005ff027819 */ /* 0x101fe40000011604 */
[----:B------:R-:W-:-:S03]  /*0060*/  SHF.R.U32.HI R7, RZ, 0x7, R4 ;  /* 0x00000007ff077819 */ /* 0x000fc60000011604 */
[----:B------:R-:W0:Y:S04]  /*0070*/  SHFL.IDX PT, R5, R2, RZ, 0x1f ;  /* 0x00001fff02057589 */ /* 0x000e2800000e0000 */
[----:B------:R1:W2:Y:S01]  /*0080*/  SHFL.IDX PT, R10, R7, RZ, 0x1f ;  /* 0x00001fff070a7589 */ /* 0x0002a200000e0000 */
[----:B0-----:R-:W-:-:S13]  /*0090*/  ISETP.NE.OR P0, PT, R5, RZ, !P0 ;  /* 0x000000ff0500720c */ /* 0x001fda0004705670 */
[----:B-12---:R-:W-:Y:S05]  /*00a0*/  @P0 BRA `(.L_x_1) ;  /* 0x0000000000200947 */ /* 0x006fea0003800000 */
[----:B------:R-:W-:Y:S02]  /*00b0*/  ULDC.64 UR4, c[0x0][0x198] ;  /* 0x0000660000047ab9 */ /* 0x000fe40000000a00 */
[----:B------:R-:W-:Y:S02]  /*00c0*/  UIADD3 UR6, UP0, UR4, 0xf0, URZ ;  /* 0x000000f004067890 */ /* 0x000fe4000ff1e03f */
[----:B------:R-:W-:Y:S02]  /*00d0*/  UIADD3 UR4, UP1, UR4, 0x1f0, URZ ;  /* 0x000001f004047890 */ /* 0x000fe4000ff3e03f */
[----:B------:R-:W-:Y:S02]  /*00e0*/  UIADD3.X UR7, URZ, UR5, URZ, UP0, !UPT ;  /* 0x000000053f077290 */ /* 0x000fe400087fe43f */
[----:B------:R-:W-:-:S07]  /*00f0*/  UIADD3.X UR5, URZ, UR5, URZ, UP1, !UPT ;  /* 0x000000053f057290 */ /* 0x000fce0008ffe43f */
[----:B------:R0:W-:Y:S02]  /*0100*/  UTMACCTL.PF [UR6] ;  /* 0x00000000060079b9 */ /* 0x0001e40008040000 */
[----:B------:R0:W-:Y:S02]  /*0110*/  UTMACCTL.PF [UR4] ;  /* 0x00000000040079b9 */ /* 0x0001e40008040000 */
[----:B0-----:R-:W-:Y:S01]  /*0120*/  NOP ;  /* 0x0000000000007918 */ /* 0x001fe20000000000 */
.L_x_1:
[----:B------:R-:W-:Y:S05]  /*0130*/  BSYNC B0 ;  /* 0x0000000000007941 */ /* 0x000fea0003800000 */
.L_x_0:
[----:B------:R-:W0:Y:S01]  /*0140*/  SHFL.IDX PT, R8, R2, RZ, 0x1f ;  /* 0x00001fff02087589 */ /* 0x000e2200000e0000 */
[----:B------:R-:W-:-:S04]  /*0150*/  SHF.R.S32.HI R3, RZ, 0x1f, R4 ;  /* 0x0000001fff037819 */ /* 0x000fc80000011404 */
[----:B------:R-:W-:Y:S02]  /*0160*/  LEA.HI R3, R3, R4, RZ, 0x7 ;  /* 0x0000000403037211 */ /* 0x000fe400078f38ff */
[----:B0-----:R-:W-:-:S13]  /*0170*/  ISETP.NE.AND P0, PT, R8, RZ, PT ;  /* 0x000000ff0800720c */ /* 0x001fda0003f05270 */
[----:B------:R-:W-:Y:S05]  /*0180*/  @P0 BRA `(.L_x_2) ;  /* 0x0000000000500947 */ /* 0x000fea0003800000 */
[----:B------:R-:W0:Y:S01]  /*0190*/  S2UR UR8, SR_CgaCtaId ;  /* 0x00000000000879c3 */ /* 0x000e220000008800 */
[----:B------:R-:W-:Y:S01]  /*01a0*/  UMOV UR4, 0x400 ;  /* 0x0000040000047882 */ /* 0x000fe20000000000 */
[----:B------:R-:W-:Y:S01]  /*01b0*/  UMOV UR5, 0x1 ;  /* 0x0000000100057882 */ /* 0x000fe20000000000 */
[----:B------:R-:W-:Y:S01]  /*01c0*/  UMOV UR6, 0x2 ;  /* 0x0000000200067882 */ /* 0x000fe20000000000 */
[----:B------:R-:W-:Y:S01]  /*01d0*/  ELECT P0, URZ, PT ;  /* 0x00000000003f782f */ /* 0x000fe20003800000 */
[----:B------:R-:W-:-:S04]  /*01e0*/  UIADD3 UR6, -UR6, 0x100000, URZ ;  /* 0x0010000006067890 */ /* 0x000fc8000fffe13f */
[----:B------:R-:W-:Y:S02]  /*01f0*/  USHF.L.U32 UR7, UR6, 0xb, URZ ;  /* 0x0000000b06077899 */ /* 0x000fe4000800063f */
[----:B------:R-:W-:Y:S02]  /*0200*/  USHF.L.U32 UR6, UR6, 0x1, URZ ;  /* 0x0000000106067899 */ /* 0x000fe4000800063f */
[----:B0-----:R-:W-:Y:S02]  /*0210*/  ULEA UR8, UR8, UR4, 0x18 ;  /* 0x0000000408087291 */ /* 0x001fe4000f8ec03f */
[----:B------:R-:W-:-:S04]  /*0220*/  UIADD3 UR4, -UR5, 0x100000, URZ ;  /* 0x0010000005047890 */ /* 0x000fc8000fffe13f */
[----:B------:R-:W-:Y:S02]  /*0230*/  USHF.L.U32 UR5, UR4, 0xb, URZ ;  /* 0x0000000b04057899 */ /* 0x000fe4000800063f */
[----:B------:R-:W-:Y:S01]  /*0240*/  USHF.L.U32 UR4, UR4, 0x1, URZ ;  /* 0x0000000104047899 */ /* 0x000fe2000800063f */
[----:B------:R-:W0:Y:S11]  /*0250*/  FENCE.VIEW.ASYNC.S ;  /* 0x00000000000073c6 */ /* 0x000e360000000000 */
[----:B0-----:R0:W1:Y:S01]  /*0260*/  SYNCS.EXCH.64 URZ, [UR8], UR4 ;  /* 0x00000004083f75b2 */ /* 0x0010620008000100 */
[----:B------:R0:W2:Y:S01]  /*0270*/  SYNCS.EXCH.64 URZ, [UR8+0x18], UR6 ;  /* 0x00001806083f75b2 */ /* 0x0000a20008000100 */
[----:B------:R0:W3:Y:S01]  /*0280*/  SYNCS.EXCH.64 URZ, [UR8+0x8], UR4 ;  /* 0x00000804083f75b2 */ /* 0x0000e20008000100 */
[----:B------:R0:W4:Y:S01]  /*0290*/  SYNCS.EXCH.64 URZ, [UR8+0x20], UR6 ;  /* 0x00002006083f75b2 */ /* 0x0001220008000100 */
[----:B------:R0:W0:Y:S01]  /*02a0*/  SYNCS.EXCH.64 URZ, [UR8+0x10], UR4 ;  /* 0x00001004083f75b2 */ /* 0x0000220008000100 */
[----:B------:R0:W0:Y:S01]  /*02b0*/  SYNCS.EXCH.64 URZ, [UR8+0x28], UR6 ;  /* 0x00002806083f75b2 */ /* 0x0000220008000100 */
[----:B------:R-:W-:Y:S01]  /*02c0*/  NOP ;  /* 0x0000000000007918 */ /* 0x000fe20000000000 */
.L_x_2:
[----:B------:R-:W5:Y:S01]  /*02d0*/  SHFL.IDX PT, R13, R2, RZ, 0x1f ;  /* 0x00001fff020d7589 */ /* 0x000f6200000e0000 */
[----:B------:R-:W1:Y:S01]  /*02e0*/  S2UR UR12, SR_CTAID.X ;  /* 0x00000000000c79c3 */ /* 0x000e620000002500 */
[----:B------:R-:W-:Y:S02]  /*02f0*/  LOP3.LUT R3, R3, 0xffffff80, RZ, 0xc0, !PT ;  /* 0xffffff8003037812 */ /* 0x000fe400078ec0ff */
[----:B------:R-:W-:Y:S01]  /*0300*/  ELECT P0, URZ, PT ;  /* 0x00000000003f782f */ /* 0x000fe20003800000 */
[----:B------:R2:W3:Y:S01]  /*0310*/  SHFL.IDX PT, R12, R2, RZ, 0x1f ;  /* 0x00001fff020c7589 */ /* 0x0004e200000e0000 */
[----:B------:R-:W-:Y:S01]  /*0320*/  ELECT P1, URZ, PT ;  /* 0x00000000003f782f */ /* 0x000fe20003820000 */
[----:B------:R-:W-:Y:S01]  /*0330*/  NOP ;  /* 0x0000000000007918 */ /* 0x000fe20000000000 */
[----:B------:R-:W-:Y:S01]  /*0340*/  IMAD.IADD R3, R4, 0x1, -R3 ;  /* 0x0000000104037824 */ /* 0x000fe200078e0a03 */
[----:B------:R-:W4:Y:S01]  /*0350*/  S2R R6, SR_CTAID.Y ;  /* 0x0000000000067919 */ /* 0x000f220000002600 */
[----:B0-----:R-:W-:Y:S01]  /*0360*/  ULDC UR4, c[0x0][0x150] ;  /* 0x0000540000047ab9 */ /* 0x001fe20000000800 */
[----:B------:R-:W0:Y:S01]  /*0370*/  LDC R14, c[0x0][0x144] ;  /* 0x00005100ff0e7b82 */ /* 0x000e220000000800 */
[----:B------:R-:W-:Y:S01]  /*0380*/  UMOV UR11, 0x80 ;  /* 0x00000080000b7882 */ /* 0x000fe20000000000 */
[----:B------:R-:W-:Y:S01]  /*0390*/  SHF.R.S32.HI R0, RZ, 0x1f, R3 ;  /* 0x0000001fff007819 */ /* 0x000fe20000011403 */
[----:B------:R-:W-:Y:S01]  /*03a0*/  NOP ;  /* 0x0000000000007918 */ /* 0x000fe20000000000 */
[C---:B------:R-:W-:Y:S01]  /*03b0*/  VIADD R35, R10.reuse, 0xffffffff ;  /* 0xffffffff0a237836 */ /* 0x040fe20000000000 */
[----:B------:R-:W-:Y:S01]  /*03c0*/  ISETP.NE.AND P4, PT, R10, RZ, PT ;  /* 0x000000ff0a00720c */ /* 0x000fe20003f85270 */
[----:B------:R-:W-:Y:S01]  /*03d0*/  IMAD.MOV.U32 R57, RZ, RZ, 0x1 ;  /* 0x00000001ff397424 */ /* 0x000fe200078e00ff */
[----:B------:R-:W-:Y:S01]  /*03e0*/  LEA.HI R9, R0, R3, RZ, 0x3 ;  /* 0x0000000300097211 */ /* 0x000fe200078f18ff */
[----:B------:R-:W0:Y:S01]  /*03f0*/  LDC R15, c[0x0][0x140] ;  /* 0x00005000ff0f7b82 */ /* 0x000e220000000800 */
[----:B------:R-:W-:-:S02]  /*0400*/  ISETP.GE.U32.AND P6, PT, R35, 0x2, PT ;  /* 0x000000022300780c */ /* 0x000fc40003fc6070 */
[--C-:B------:R-:W-:Y:S02]  /*0410*/  SHF.R.S32.HI R11, RZ, 0x3, R9.reuse ;  /* 0x00000003ff0b7819 */ /* 0x100fe40000011409 */
[----:B--2---:R-:W-:Y:S02]  /*0420*/  SHF.R.S32.HI R2, RZ, 0x1f, R9 ;  /* 0x0000001fff027819 */ /* 0x004fe40000011409 */
[----:B------:R-:W-:Y:S01]  /*0430*/  SHF.R.S32.HI R9, RZ, 0x1f, R8 ;  /* 0x0000001fff097819 */ /* 0x000fe20000011408 */
[----:B------:R-:W2:Y:S01]  /*0440*/  LDC R25, c[0x0][0x148] ;  /* 0x00005200ff197b82 */ /* 0x000ea20000000800 */
[----:B-----5:R-:W-:Y:S02]  /*0450*/  ISETP.NE.OR P0, PT, R13, RZ, !P0 ;  /* 0x000000ff0d00720c */ /* 0x020fe40004705670 */
[----:B-1----:R-:W-:Y:S02]  /*0460*/  I2FP.F32.U32 R13, UR12 ;  /* 0x0000000c000d7c45 */ /* 0x002fe40008201000 */
[----:B------:R-:W-:-:S02]  /*0470*/  LEA.HI R2, R2, R11, RZ, 0x2 ;  /* 0x0000000b02027211 */ /* 0x000fc400078f10ff */
[----:B------:R-:W-:Y:S01]  /*0480*/  LEA.HI R9, R9, R8, RZ, 0x2 ;  /* 0x0000000809097211 */ /* 0x000fe200078f10ff */
[----:B------:R-:W-:Y:S01]  /*0490*/  FMUL R13, R13, UR4 ;  /* 0x000000040d0d7c20 */ /* 0x000fe20008400000 */
[----:B---3--:R-:W-:Y:S01]  /*04a0*/  ISETP.NE.OR P1, PT, R12, RZ, !P1 ;  /* 0x000000ff0c00720c */ /* 0x008fe20004f25670 */
[----:B------:R-:W-:Y:S01]  /*04b0*/  ULDC UR4, c[0x0][0x154] ;  /* 0x0000550000047ab9 */ /* 0x000fe20000000800 */
[----:B------:R-:W-:Y:S02]  /*04c0*/  LOP3.LUT R12, R2, 0xfffffffc, RZ, 0xc0, !PT ;  /* 0xfffffffc020c7812 */ /* 0x000fe400078ec0ff */
[----:B------:R-:W-:Y:S01]  /*04d0*/  LOP3.LUT R9, R9, 0x3ffffffc, RZ, 0xc0, !PT ;  /* 0x3ffffffc09097812 */ /* 0x000fe200078ec0ff */
[----:B------:R-:W1:Y:S01]  /*04e0*/  F2I.U32.TRUNC.NTZ R13, R13 ;  /* 0x0000000d000d7305 */ /* 0x000e62000020f000 */
[----:B------:R-:W-:Y:S01]  /*04f0*/  SHF.R.S32.HI R2, RZ, 0x1f, R5 ;  /* 0x0000001fff027819 */ /* 0x000fe20000011405 */
[----:B------:R-:W-:Y:S01]  /*0500*/  IMAD.IADD R12, R11, 0x1, -R12 ;  /* 0x000000010b0c7824 */ /* 0x000fe200078e0a0c */
[----:B------:R-:W-:Y:S01]  /*0510*/  VOTEU.ALL UP1, P0 ;  /* 0x00000000003f7886 */ /* 0x000fe20000020000 */
[----:B------:R-:W-:Y:S01]  /*0520*/  IMAD.IADD R9, R8, 0x1, -R9 ;  /* 0x0000000108097824 */ /* 0x000fe200078e0a09 */
[----:B------:R-:W-:Y:S01]  /*0530*/  LEA.HI R2, R2, R5, RZ, 0x2 ;  /* 0x0000000502027211 */ /* 0x000fe200078f10ff */
[----:B------:R-:W-:Y:S01]  /*0540*/  VOTEU.ALL UP0, P0 ;  /* 0x00000000003f7886 */ /* 0x000fe20000000000 */
[----:B----4-:R-:W-:Y:S01]  /*0550*/  I2FP.F32.U32 R8, R6 ;  /* 0x0000000600087245 */ /* 0x010fe20000201000 */
[----:B------:R-:W-:Y:S01]  /*0560*/  IMAD R9, R9, 0x4, R12 ;  /* 0x0000000409097824 */ /* 0x000fe200078e020c */
[----:B------:R-:W-:Y:S01]  /*0570*/  LOP3.LUT R2, R2, 0xfffffffc, RZ, 0xc0, !PT ;  /* 0xfffffffc02027812 */ /* 0x000fe200078ec0ff */
[----:B------:R-:W-:Y:S01]  /*0580*/  VOTEU.ALL UP2, P1 ;  /* 0x00000000003f7886 */ /* 0x000fe20000840000 */
[----:B------:R-:W3:Y:S01]  /*0590*/  @!UP1 S2UR UR7, SR_CgaCtaId ;  /* 0x00000000000799c3 */ /* 0x000ee20000008800 */
[----:B------:R-:W-:Y:S01]  /*05a0*/  FMUL R8, R8, UR4 ;  /* 0x0000000408087c20 */ /* 0x000fe20008400000 */
[----:B------:R-:W-:Y:S01]  /*05b0*/  IMAD.SHL.U32 R56, R9, 0x4, RZ ;  /* 0x0000000409387824 */ /* 0x000fe200078e00ff */
[----:B------:R-:W-:Y:S01]  /*05c0*/  UMOV UR4, 0x20 ;  /* 0x0000002000047882 */ /* 0x000fe20000000000 */
[----:B------:R-:W-:Y:S01]  /*05d0*/  IMAD.IADD R5, R5, 0x1, -R2 ;  /* 0x0000000105057824 */ /* 0x000fe200078e0a02 */
[----:B------:R-:W-:Y:S01]  /*05e0*/  LEA.HI R2, R9, R9, RZ, 0x1 ;  /* 0x0000000909027211 */ /* 0x000fe200078f08ff */
[----:B-1----:R-:W-:Y:S01]  /*05f0*/  IMAD.MOV R13, RZ, RZ, -R13 ;  /* 0x000000ffff0d7224 */ /* 0x002fe200078e0a0d */
[----:B------:R-:W1:Y:S01]  /*0600*/  F2I.U32.TRUNC.NTZ R8, R8 ;  /* 0x0000000800087305 */ /* 0x000e62000020f000 */
[----:B------:R-:W4:Y:S01]  /*0610*/  @!UP2 S2UR UR10, SR_CgaCtaId ;  /* 0x00000000000aa9c3 */ /* 0x000f220000008800 */
[----:B------:R-:W-:Y:S01]  /*0620*/  LOP3.LUT R2, R2, 0xfffffffe, RZ, 0xc0, !PT ;  /* 0xfffffffe02027812 */ /* 0x000fe200078ec0ff */
[----:B0-----:R-:W-:Y:S01]  /*0630*/  IMAD R21, R14, R13, UR12 ;  /* 0x0000000c0e157e24 */ /* 0x001fe2000f8e020d */
[----:B------:R-:W-:Y:S01]  /*0640*/  @!UP1 UMOV UR6, 0x400 ;  /* 0x0000040000069882 */ /* 0x000fe20000000000 */
[----:B------:R-:W-:-:S04]  /*0650*/  @!UP1 UIADD3 UR4, -UR4, 0x100000, URZ ;  /* 0x0010000004049890 */ /* 0x000fc8000fffe13f */
[----:B------:R-:W-:Y:S02]  /*0660*/  @!UP1 USHF.L.U32 UR5, UR4, 0xb, URZ ;  /* 0x0000000b04059899 */ /* 0x000fe4000800063f */
[----:B------:R-:W-:Y:S01]  /*0670*/  @!UP1 USHF.L.U32 UR4, UR4, 0x1, URZ ;  /* 0x0000000104049899 */ /* 0x000fe2000800063f */
[C---:B------:R-:W-:Y:S01]  /*0680*/  LOP3.LUT R56, R9.reuse, 0xc, R56, 0x78, !PT ;  /* 0x0000000c09387812 */ /* 0x040fe200078e7838 */
[----:B------:R-:W-:Y:S01]  /*0690*/  IMAD.IADD R2, R9, 0x1, -R2 ;  /* 0x0000000109027824 */ /* 0x000fe200078e0a02 */
[----:B------:R-:W-:Y:S01]  /*06a0*/  @!UP2 UMOV UR9, 0x400 ;  /* 0x000004000009a882 */ /* 0x000fe20000000000 */
[----:B------:R-:W-:Y:S01]  /*06b0*/  VOTEU.ALL UP3, P1 ;  /* 0x00000000003f7886 */ /* 0x000fe20000860000 */
[----:B------:R-:W-:Y:S01]  /*06c0*/  VOTEU.ALL UP4, P1 ;  /* 0x00000000003f7886 */ /* 0x000fe20000880000 */
[----:B------:R-:W-:Y:S01]  /*06d0*/  VOTEU.ALL UP5, P1 ;  /* 0x00000000003f7886 */ /* 0x000fe200008a0000 */
[----:B------:R-:W-:Y:S01]  /*06e0*/  ISETP.NE.AND P3, PT, R2, R21, PT ;  /* 0x000000150200720c */ /* 0x000fe20003f65270 */
[----:B------:R0:W0:Y:S01]  /*06f0*/  SHFL.IDX PT, R14, R7, RZ, 0x1f ;  /* 0x00001fff070e7589 */ /* 0x00002200000e0000 */
[----:B------:R-:W-:Y:S01]  /*0700*/  ISETP.EQ.U32.AND P2, PT, R15, 0x1, PT ;  /* 0x000000010f00780c */ /* 0x000fe20003f42070 */
[----:B-1----:R-:W-:Y:S01]  /*0710*/  IMAD.MOV R20, RZ, RZ, -R8 ;  /* 0x000000ffff147224 */ /* 0x002fe200078e0a08 */
[----:B---3--:R-:W-:-:S02]  /*0720*/  @!UP1 ULEA UR8, UR7, UR6, 0x18 ;  /* 0x0000000607089291 */ /* 0x008fc4000f8ec03f */
[----:B------:R-:W-:-:S04]  /*0730*/  @!UP2 UIADD3 UR6, -UR11, 0x100000, URZ ;  /* 0x001000000b06a890 */ /* 0x000fc8000fffe13f */
[----:B------:R-:W-:Y:S02]  /*0740*/  @!UP2 USHF.L.U32 UR7, UR6, 0xb, URZ ;  /* 0x0000000b0607a899 */ /* 0x000fe4000800063f */
[----:B------:R-:W-:Y:S01]  /*0750*/  @!UP2 USHF.L.U32 UR6, UR6, 0x1, URZ ;  /* 0x000000010606a899 */ /* 0x000fe2000800063f */
[----:B--2---:R-:W-:Y:S01]  /*0760*/  IMAD R9, R25, R20, R6 ;  /* 0x0000001419097224 */ /* 0x004fe200078e0206 */
[----:B------:R-:W-:Y:S01]  /*0770*/  VOTEU.ALL UP1, P0 ;  /* 0x00000000003f7886 */ /* 0x000fe20000020000 */
[----:B------:R-:W-:Y:S01]  /*0780*/  LOP3.LUT P0, RZ, R3, 0x7, RZ, 0xc0, !PT ;  /* 0x0000000703ff7812 */ /* 0x000fe2000780c0ff */
[----:B----4-:R-:W-:Y:S01]  /*0790*/  @!UP2 ULEA UR9, UR10, UR9, 0x18 ;  /* 0x000000090a09a291 */ /* 0x010fe2000f8ec03f */
[----:B------:R-:W-:Y:S01]  /*07a0*/  @P3 LEA.HI R2, R56, R56, RZ, 0x1 ;  /* 0x0000003838023211 */ /* 0x000fe200078f08ff */
[----:B------:R-:W-:Y:S01]  /*07b0*/  VOTEU.ALL UP2, P1 ;  /* 0x00000000003f7886 */ /* 0x000fe20000840000 */
[----:B------:R-:W-:Y:S01]  /*07c0*/  ISETP.NE.AND P1, PT, R5, 0x3, PT ;  /* 0x000000030500780c */ /* 0x000fe20003f25270 */
[----:B------:R-:W1:Y:S02]  /*07d0*/  FENCE.VIEW.ASYNC.S ;  /* 0x00000000000073c6 */ /* 0x000e640000000000 */
[----:B-1----:R1:W2:Y:S01]  /*07e0*/  @!UP0 SYNCS.EXCH.64 URZ, [UR8+0x60], UR4 ;  /* 0x00006004083f85b2 */ /* 0x0022a20008000100 */
[----:B------:R-:W-:-:S02]  /*07f0*/  @P3 SHF.R.S32.HI R2, RZ, 0x1, R2 ;  /* 0x00000001ff023819 */ /* 0x000fc40000011402 */
[----:B------:R-:W-:Y:S02]  /*0800*/  ISETP.EQ.OR P1, PT, R5, RZ, !P1 ;  /* 0x000000ff0500720c */ /* 0x000fe40004f22670 */
[----:B------:R-:W-:Y:S02]  /*0810*/  @P3 ISETP.NE.AND P5, PT, R2, R9, PT ;  /* 0x000000090200320c */ /* 0x000fe40003fa5270 */
[----:B------:R-:W-:Y:S02]  /*0820*/  ISETP.LT.U32.AND P0, PT, R56, 0x2, !P0 ;  /* 0x000000023800780c */ /* 0x000fe40004701070 */
[----:B------:R-:W-:Y:S02]  /*0830*/  ISETP.EQ.AND P1, PT, R10, RZ, P1 ;  /* 0x000000ff0a00720c */ /* 0x000fe40000f22270 */
[----:B------:R-:W-:Y:S02]  /*0840*/  SEL R2, RZ, 0x1, !P0 ;  /* 0x00000001ff027807 */ /* 0x000fe40004000000 */
[----:B------:R-:W-:-:S02]  /*0850*/  @P3 SEL R57, RZ, 0x1, P5 ;  /* 0x00000001ff393807 */ /* 0x000fc40002800000 */
[----:B------:R-:W-:Y:S01]  /*0860*/  SEL R16, RZ, 0x1, !P1 ;  /* 0x00000001ff107807 */ /* 0x000fe20004800000 */
[----:B------:R1:W3:Y:S01]  /*0870*/  @!UP1 SYNCS.EXCH.64 URZ, [UR8+0x68], UR4 ;  /* 0x00006804083f95b2 */ /* 0x0002e20008000100 */
[----:B------:R-:W-:Y:S01]  /*0880*/  NOP ;  /* 0x0000000000007918 */ /* 0x000fe20000000000 */
[----:B------:R-:W-:Y:S02]  /*0890*/  LOP3.LUT R57, R57, R2, RZ, 0xc0, !PT ;  /* 0x0000000239397212 */ /* 0x000fe400078ec0ff */
[----:B------:R-:W-:Y:S01]  /*08a0*/  SEL R16, R16, 0x2, P6 ;  /* 0x0000000210107807 */ /* 0x000fe20003000000 */
[----:B------:R1:W4:Y:S01]  /*08b0*/  @!UP2 SYNCS.EXCH.64 URZ, [UR9+0x40], UR6 ;  /* 0x00004006093fa5b2 */ /* 0x0003220008000100 */
[----:B------:R1:W0:Y:S01]  /*08c0*/  @!UP3 SYNCS.EXCH.64 URZ, [UR9+0x48], UR6 ;  /* 0x00004806093fb5b2 */ /* 0x0002220008000100 */
[----:B------:R1:W0:Y:S01]  /*08d0*/  @!UP4 SYNCS.EXCH.64 URZ, [UR9+0x50], UR6 ;  /* 0x00005006093fc5b2 */ /* 0x0002220008000100 */
[----:B------:R1:W0:Y:S01]  /*08e0*/  @!UP5 SYNCS.EXCH.64 URZ, [UR9+0x58], UR6 ;  /* 0x00005806093fd5b2 */ /* 0x0002220008000100 */
[----:B------:R-:W-:Y:S01]  /*08f0*/  NOP ;  /* 0x0000000000007918 */ /* 0x000fe20000000000 */
[----:B-12---:R-:W-:Y:S05]  /*0900*/  @!P2 BRA `(.L_x_3) ;  /* 0x000000000008a947 */ /* 0x006fea0003800000 */
[----:B0--34-:R-:W-:Y:S01]  /*0910*/  UCGABAR_ARV ;  /* 0x00000000000079c7 */ /* 0x019fe20008000000 */
[----:B------:R-:W-:Y:S05]  /*0920*/  BRA `(.L_x_4) ;  /* 0x0000000000047947 */ /* 0x000fea0003800000 */
.L_x_3:
[----:B0--34-:R-:W-:Y:S01]  /*0930*/  NOP ;  /* 0x0000000000007918 */ /* 0x019fe20000000000 */
.L_x_4:
[----:B------:R-:W-:Y:S01]  /*0940*/  ULDC.64 UR4, c[0x0][0x598] ;  /* 0x0001660000047ab9 */ /* 0x000fe20000000a00 */
[----:B------:R-:W-:Y:S01]  /*0950*/  ULDC.64 UR36, c[0x0][0x208] ;  /* 0x0000820000247ab9 */ /* 0x000fe20000000a00 */
[----:B------:R-:W-:-:S04]  /*0960*/  ISETP.NE.U32.AND P0, PT, RZ, UR4, PT ;  /* 0x00000004ff007c0c */ /* 0x000fc8000bf05070 */
[----:B------:R-:W-:-:S13]  /*0970*/  ISETP.NE.AND.EX P0, PT, RZ, UR5, PT, P0 ;  /* 0x00000005ff007c0c */ /* 0x000fda000bf05300 */
[----:B------:R-:W-:Y:S05]  /*0980*/  @!P0 BRA `(.L_x_5) ;  /* 0x00000000001c8947 */ /* 0x000fea0003800000 */
[----:B------:R-:W0:Y:S02]  /*0990*/  LDC.64 R8, c[0x0][0x598] ;  /* 0x00016600ff087b82 */ /* 0x000e240000000a00 */
[----:B0-----:R-:W2:Y:S02]  /*09a0*/  LDG.E.64 R8, desc[UR36][R8.64] ;  /* 0x0000002408087981 */ /* 0x001ea4000c1e1b00 */
[----:B--2---:R-:W-:-:S04]  /*09b0*/  ISETP.NE.U32.AND P0, PT, R8, RZ, PT ;  /* 0x000000ff0800720c */ /* 0x004fc80003f05070 */
[----:B------:R-:W-:-:S13]  /*09c0*/  ISETP.NE.AND.EX P0, PT, R9, RZ, PT, P0 ;  /* 0x000000ff0900720c */ /* 0x000fda0003f05300 */
[----:B------:R-:W-:Y:S05]  /*09d0*/  @!P0 BRA `(.L_x_5) ;  /* 0x0000000000088947 */ /* 0x000fea0003800000 */
[----:B------:R0:W5:Y:S01]  /*09e0*/  LD.E R58, desc[UR36][R8.64] ;  /* 0x00000024083a7980 */ /* 0x000162000c101900 */
[----:B------:R-:W-:Y:S05]  /*09f0*/  BRA `(.L_x_6) ;  /* 0x0000000000247947 */ /* 0x000fea0003800000 */
.L_x_5:
[----:B------:R-:W-:Y:S02]  /*0a00*/  ULDC.64 UR4, c[0x0][0x588] ;  /* 0x0001620000047ab9 */ /* 0x000fe40000000a00 */
[----:B------:R-:W-:-:S04]  /*0a10*/  ISETP.NE.U32.AND P0, PT, RZ, UR4, PT ;  /* 0x00000004ff007c0c */ /* 0x000fc8000bf05070 */
[----:B------:R-:W-:-:S13]  /*0a20*/  ISETP.NE.AND.EX P0, PT, RZ, UR5, PT, P0 ;  /* 0x00000005ff007c0c */ /* 0x000fda000bf05300 */
[----:B------:R-:W-:Y:S05]  /*0a30*/  @!P0 BRA `(.L_x_7) ;  /* 0x00000000000c8947 */ /* 0x000fea0003800000 */
[----:B------:R-:W0:Y:S02]  /*0a40*/  LDC.64 R58, c[0x0][0x588] ;  /* 0x00016200ff3a7b82 */ /* 0x000e240000000a00 */
[----:B0-----:R1:W5:Y:S01]  /*0a50*/  LDG.E R58, desc[UR36][R58.64] ;  /* 0x000000243a3a7981 */ /* 0x001362000c1e1900 */
[----:B------:R-:W-:Y:S05]  /*0a60*/  BRA `(.L_x_6) ;  /* 0x0000000000087947 */ /* 0x000fea0003800000 */
.L_x_7:
[----:B------:R-:W-:Y:S02]  /*0a70*/  ULDC UR4, c[0x0][0x580] ;  /* 0x0001600000047ab9 */ /* 0x000fe40000000800 */
[----:B------:R-:W-:-:S07]  /*0a80*/  IMAD.U32 R58, RZ, RZ, UR4 ;  /* 0x00000004ff3a7e24 */ /* 0x000fce000f8e00ff */
.L_x_6:
[----:B------:R-:W-:Y:S02]  /*0a90*/  ULDC.64 UR4, c[0x0][0x5a0] ;  /* 0x0001680000047ab9 */ /* 0x000fe40000000a00 */
[----:B------:R-:W-:-:S04]  /*0aa0*/  ISETP.NE.U32.AND P0, PT, RZ, UR4, PT ;  /* 0x00000004ff007c0c */ /* 0x000fc8000bf05070 */
[----:B------:R-:W-:-:S13]  /*0ab0*/  ISETP.NE.AND.EX P0, PT, RZ, UR5, PT, P0 ;  /* 0x00000005ff007c0c */ /* 0x000fda000bf05300 */
[----:B------:R-:W-:Y:S05]  /*0ac0*/  @!P0 BRA `(.L_x_8) ;  /* 0x00000000001c8947 */ /* 0x000fea0003800000 */
[----:B0-----:R-:W0:Y:S02]  /*0ad0*/  LDC.64 R8, c[0x0][0x5a0] ;  /* 0x00016800ff087b82 */ /* 0x001e240000000a00 */
[----:B0-----:R-:W2:Y:S02]  /*0ae0*/  LDG.E.64 R8, desc[UR36][R8.64] ;  /* 0x0000002408087981 */ /* 0x001ea4000c1e1b00 */
[----:B--2---:R-:W-:-:S04]  /*0af0*/  ISETP.NE.U32.AND P0, PT, R8, RZ, PT ;  /* 0x000000ff0800720c */ /* 0x004fc80003f05070 */
[----:B------:R-:W-:-:S13]  /*0b00*/  ISETP.NE.AND.EX P0, PT, R9, RZ, PT, P0 ;  /* 0x000000ff0900720c */ /* 0x000fda0003f05300 */
[----:B------:R-:W-:Y:S05]  /*0b10*/  @!P0 BRA `(.L_x_8) ;  /* 0x0000000000088947 */ /* 0x000fea0003800000 */
[----:B-1----:R0:W5:Y:S01]  /*0b20*/  LD.E R59, desc[UR36][R8.64] ;  /* 0x00000024083b7980 */ /* 0x002162000c101900 */
[----:B------:R-:W-:Y:S05]  /*0b30*/  BRA `(.L_x_9) ;  /* 0x0000000000247947 */ /* 0x000fea0003800000 */
.L_x_8:
[----:B------:R-:W-:Y:S02]  /*0b40*/  ULDC.64 UR4, c[0x0][0x590] ;  /* 0x0001640000047ab9 */ /* 0x000fe40000000a00 */
[----:B------:R-:W-:-:S04]  /*0b50*/  ISETP.NE.U32.AND P0, PT, RZ, UR4, PT ;  /* 0x00000004ff007c0c */ /* 0x000fc8000bf05070 */
[----:B------:R-:W-:-:S13]  /*0b60*/  ISETP.NE.AND.EX P0, PT, RZ, UR5, PT, P0 ;  /* 0x00000005ff007c0c */ /* 0x000fda000bf05300 */
[----:B------:R-:W-:Y:S05]  /*0b70*/  @!P0 BRA `(.L_x_10) ;  /* 0x00000000000c8947 */ /* 0x000fea0003800000 */
[----:B0-----:R-:W1:Y:S02]  /*0b80*/  LDC.64 R8, c[0x0][0x590] ;  /* 0x00016400ff087b82 */ /* 0x001e640000000a00 */
[----:B-1----:R1:W5:Y:S01]  /*0b90*/  LDG.E R59, desc[UR36][R8.64] ;  /* 0x00000024083b7981 */ /* 0x002362000c1e1900 */
[----:B------:R-:W-:Y:S05]  /*0ba0*/  BRA `(.L_x_9) ;  /* 0x0000000000087947 */ /* 0x000fea0003800000 */
.L_x_10:
[----:B------:R-:W-:Y:S02]  /*0bb0*/  ULDC UR4, c[0x0][0x584] ;  /* 0x0001610000047ab9 */ /* 0x000fe40000000800 */
[----:B-1----:R-:W-:-:S07]  /*0bc0*/  IMAD.U32 R59, RZ, RZ, UR4 ;  /* 0x00000004ff3b7e24 */ /* 0x002fce000f8e00ff */
.L_x_9:
[----:B------:R-:W2:Y:S01]  /*0bd0*/  LDC R2, c[0x0][0x65c] ;  /* 0x00019700ff027b82 */ /* 0x000ea20000000800 */
[----:B------:R-:W-:Y:S01]  /*0be0*/  ULDC UR6, c[0x0][0x28c] ;  /* 0x0000a30000067ab9 */ /* 0x000fe20000000800 */
[----:B------:R-:W-:Y:S01]  /*0bf0*/  ISETP.NE.AND P0, PT, R10, 0x2, PT ;  /* 0x000000020a00780c */ /* 0x000fe20003f05270 */
[----:B------:R-:W-:Y:S01]  /*0c00*/  UIADD3 UR6, UR6, 0x7f, URZ ;  /* 0x0000007f06067890 */ /* 0x000fe2000fffe03f */
[----:B01----:R-:W-:Y:S01]  /*0c10*/  IMAD.U32 R8, RZ, RZ, UR12 ;  /* 0x0000000cff087e24 */ /* 0x003fe2000f8e00ff */
[----:B------:R-:W-:Y:S01]  /*0c20*/  UMOV UR38, URZ ;  /* 0x0000003f00267c82 */ /* 0x000fe20008000000 */
[----:B------:R-:W-:Y:S01]  /*0c30*/  IMAD.MOV.U32 R9, RZ, RZ, RZ ;  /* 0x000000ffff097224 */ /* 0x000fe200078e00ff */
[----:B------:R-:W-:Y:S01]  /*0c40*/  USHF.R.S32.HI UR7, URZ, 0x1f, UR6 ;  /* 0x0000001f3f077899 */ /* 0x000fe20008011406 */
[----:B------:R-:W-:Y:S01]  /*0c50*/  UMOV UR39, URZ ;  /* 0x0000003f00277c82 */ /* 0x000fe20008000000 */
[----:B------:R-:W-:Y:S02]  /*0c60*/  ULDC.64 UR8, c[0x0][0x650] ;  /* 0x0001940000087ab9 */ /* 0x000fe40000000a00 */
[----:B------:R-:W-:-:S04]  /*0c70*/  ULEA.HI UR7, UR7, UR6, URZ, 0x7 ;  /* 0x0000000607077291 */ /* 0x000fc8000f8f383f */
[----:B------:R-:W-:Y:S01]  /*0c80*/  USHF.R.S32.HI UR40, URZ, 0x7, UR7 ;  /* 0x000000073f287899 */ /* 0x000fe20008011407 */
[----:B--2---:R-:W-:-:S13]  /*0c90*/  ISETP.NE.AND P1, PT, R2, 0x1, PT ;  /* 0x000000010200780c */ /* 0x004fda0003f25270 */
[----:B------:R-:W0:Y:S01]  /*0ca0*/  @P1 LDC R19, c[0x0][0x10] ;  /* 0x00000400ff131b82 */ /* 0x000e220000000800 */
[----:B------:R-:W-:Y:S02]  /*0cb0*/  @P1 IMAD.MOV.U32 R7, RZ, RZ, RZ ;  /* 0x000000ffff071224 */ /* 0x000fe400078e00ff */
[----:B------:R-:W-:-:S05]  /*0cc0*/  @P1 IMAD.MOV.U32 R17, RZ, RZ, RZ ;  /* 0x000000ffff111224 */ /* 0x000fca00078e00ff */
[----:B------:R-:W1:Y:S01]  /*0cd0*/  @!P1 LDC R11, c[0x0][0xc] ;  /* 0x00000300ff0b9b82 */ /* 0x000e620000000800 */
[----:B------:R-:W-:Y:S01]  /*0ce0*/  ULDC UR4, c[0x0][0xc] ;  /* 0x0000030000047ab9 */ /* 0x000fe20000000800 */
[----:B------:R-:W-:Y:S02]  /*0cf0*/  ULDC UR5, c[0x0][0x10] ;  /* 0x0000040000057ab9 */ /* 0x000fe40000000800 */
[----:B------:R-:W-:-:S04]  /*0d00*/  UIMAD.WIDE.U32 UR4, UR4, UR5, URZ ;  /* 0x00000005040472a5 */ /* 0x000fc8000f8e003f */
[----:B------:R-:W2:Y:S01]  /*0d10*/  LDC R2, c[0x0][0x14] ;  /* 0x00000500ff027b82 */ /* 0x000ea20000000800 */
[----:B0-----:R-:W-:-:S04]  /*0d20*/  @P1 IMAD.WIDE.U32 R18, R19, UR12, R6 ;  /* 0x0000000c13121c25 */ /* 0x001fc8000f8e0006 */
[----:B------:R-:W-:Y:S02]  /*0d30*/  @P1 IMAD.IADD R17, R19, 0x1, R17 ;  /* 0x0000000113111824 */ /* 0x000fe400078e0211 */
[----:B-1----:R-:W-:-:S04]  /*0d40*/  @!P1 IMAD.WIDE.U32 R8, R6, R11, R8 ;  /* 0x0000000b06089225 */ /* 0x002fc800078e0008 */
[----:B------:R-:W-:Y:S02]  /*0d50*/  @!P1 IMAD.MOV.U32 R18, RZ, RZ, R8 ;  /* 0x000000ffff129224 */ /* 0x000fe400078e0008 */
[----:B------:R-:W-:Y:S02]  /*0d60*/  @!P1 IMAD.MOV.U32 R17, RZ, RZ, R9 ;  /* 0x000000ffff119224 */ /* 0x000fe400078e0009 */
[----:B--2---:R-:W-:-:S04]  /*0d70*/  IMAD.WIDE.U32 R12, R2, UR4, RZ ;  /* 0x00000004020c7c25 */ /* 0x004fc8000f8e00ff */
[----:B------:R-:W-:Y:S01]  /*0d80*/  IMAD R23, R2, UR5, RZ ;  /* 0x0000000502177c24 */ /* 0x000fe2000f8e02ff */
[----:B------:R0:W-:Y:S03]  /*0d90*/  STL.64 [R1], R12 ;  /* 0x0000000c01007387 */ /* 0x0001e60000100a00 */
[----:B------:R-:W-:Y:S01]  /*0da0*/  IMAD.IADD R23, R13, 0x1, R23 ;  /* 0x000000010d177824 */ /* 0x000fe200078e0217 */
[----:B------:R-:W-:Y:S06]  /*0db0*/  @P0 BRA `(.L_x_11) ;  /* 0x0000000000200947 */ /* 0x000fec0003800000 */
[----:B------:R-:W-:Y:S01]  /*0dc0*/  UISETP.GE.U32.AND UP0, UPT, UR40, 0x3, UPT ;  /* 0x000000032800788c */ /* 0x000fe2000bf06070 */
[----:B------:R-:W-:Y:S01]  /*0dd0*/  IADD3 R18, P0, R18, R12, RZ ;  /* 0x0000000c12127210 */ /* 0x000fe20007f1e0ff */
[----:B------:R-:W-:Y:S01]  /*0de0*/  UIMAD.WIDE.U32 UR4, UR40, -0x55555555, URZ ;  /* 0xaaaaaaab280478a5 */ /* 0x000fe2000f8e003f */
[----:B------:R-:W-:-:S03]  /*0df0*/  UMOV UR39, URZ ;  /* 0x0000003f00277c82 */ /* 0x000fc60008000000 */
[----:B------:R-:W-:Y:S01]  /*0e00*/  USHF.R.U32.HI UR4, URZ, 0x1, UR5 ;  /* 0x000000013f047899 */ /* 0x000fe20008011605 */
[----:B------:R-:W-:-:S03]  /*0e10*/  IMAD.X R17, R23, 0x1, R17, P0 ;  /* 0x0000000117117824 */ /* 0x000fc600000e0611 */
[----:B------:R-:W-:Y:S02]  /*0e20*/  UIMAD UR38, UR4, -0x3, UR40 ;  /* 0xfffffffd042678a4 */ /* 0x000fe4000f8e0228 */
[----:B------:R-:W-:-:S12]  /*0e30*/  @UP0 ULOP3.LUT UR39, UR4, 0x1, URZ, 0xc0, !UPT ;  /* 0x0000000104270892 */ /* 0x000fd8000f8ec03f */
.L_x_11:
[----:B------:R-:W-:Y:S01]  /*0e40*/  ISETP.GE.U32.AND P0, PT, R18, UR8, PT ;  /* 0x0000000812007c0c */ /* 0x000fe2000bf06070 */
[----:B------:R-:W-:Y:S01]  /*0e50*/  IMAD.MOV.U32 R19, RZ, RZ, -0x1 ;  /* 0xffffffffff137424 */ /* 0x000fe200078e00ff */
[----:B------:R-:W-:Y:S01]  /*0e60*/  PRMT R8, RZ, 0x7610, R8 ;  /* 0x00007610ff087816 */ /* 0x000fe20000000008 */
[----:B------:R-:W-:Y:S01]  /*0e70*/  IMAD.MOV.U32 R22, RZ, RZ, -0x1 ;  /* 0xffffffffff167424 */ /* 0x000fe200078e00ff */
[----:B------:R-:W-:Y:S01]  /*0e80*/  ISETP.GE.U32.AND.EX P0, PT, R17, UR9, PT, P0 ;  /* 0x0000000911007c0c */ /* 0x000fe2000bf06100 */
[----:B------:R-:W-:-:S12]  /*0e90*/  IMAD.MOV.U32 R2, RZ, RZ, -0x1 ;  /* 0xffffffffff027424 */ /* 0x000fd800078e00ff */
[----:B------:R-:W-:Y:S05]  /*0ea0*/  @P0 BRA `(.L_x_12) ;  /* 0x00000004002c0947 */ /* 0x000fea0003800000 */
[----:B------:R-:W1:Y:S01]  /*0eb0*/  LDC.64 R26, c[0x0][0x628] ;  /* 0x00018a00ff1a7b82 */ /* 0x000e620000000a00 */
[----:B------:R-:W-:Y:S02]  /*0ec0*/  IMAD.MOV.U32 R8, RZ, RZ, R18 ;  /* 0x000000ffff087224 */ /* 0x000fe400078e0012 */
[----:B------:R-:W-:-:S05]  /*0ed0*/  IMAD.MOV.U32 R9, RZ, RZ, R17 ;  /* 0x000000ffff097224 */ /* 0x000fca00078e0011 */
[----:B------:R-:W2:Y:S08]  /*0ee0*/  LDC R2, c[0x0][0x630] ;  /* 0x00018c00ff027b82 */ /* 0x000eb00000000800 */
[----:B------:R-:W3:Y:S01]  /*0ef0*/  LDC.64 R28, c[0x0][0x620] ;  /* 0x00018800ff1c7b82 */ /* 0x000ee20000000a00 */
[----:B-1----:R-:W-:-:S04]  /*0f00*/  ISETP.NE.U32.AND P0, PT, R26, RZ, PT ;  /* 0x000000ff1a00720c */ /* 0x002fc80003f05070 */
[----:B------:R-:W-:-:S13]  /*0f10*/  ISETP.NE.AND.EX P0, PT, R27, RZ, PT, P0 ;  /* 0x000000ff1b00720c */ /* 0x000fda0003f05300 */
[----:B--23--:R-:W-:Y:S05]  /*0f20*/  @!P0 BRA `(.L_x_13) ;  /* 0x0000000000288947 */ /* 0x00cfea0003800000 */
[----:B0-----:R-:W0:Y:S02]  /*0f30*/  LDC R13, c[0x0][0x634] ;  /* 0x00018d00ff0d7b82 */ /* 0x001e240000000800 */
[----:B0-----:R-:W-:-:S05]  /*0f40*/  IADD3 R13, P0, R18, R13, RZ ;  /* 0x0000000d120d7210 */ /* 0x001fca0007f1e0ff */
[----:B------:R-:W-:-:S04]  /*0f50*/  IMAD.X R15, RZ, RZ, R17, P0 ;  /* 0x000000ffff0f7224 */ /* 0x000fc800000e0611 */
[----:B------:R-:W-:-:S04]  /*0f60*/  IMAD.WIDE.U32 R8, R15, R26, RZ ;  /* 0x0000001a0f087225 */ /* 0x000fc800078e00ff */
[----:B------:R-:W-:-:S04]  /*0f70*/  IMAD.WIDE.U32 R10, P0, R13, R27, R8 ;  /* 0x0000001b0d0a7225 */ /* 0x000fc80007800008 */
[----:B------:R-:W-:-:S04]  /*0f80*/  IMAD.WIDE.U32 R8, R13, R26, RZ ;  /* 0x0000001a0d087225 */ /* 0x000fc800078e00ff */
[----:B------:R-:W-:Y:S01]  /*0f90*/  IMAD.X R13, RZ, RZ, RZ, P0 ;  /* 0x000000ffff0d7224 */ /* 0x000fe200000e06ff */
[----:B------:R-:W-:Y:S01]  /*0fa0*/  IADD3 RZ, P0, R9, R10, RZ ;  /* 0x0000000a09ff7210 */ /* 0x000fe20007f1e0ff */
[----:B------:R-:W-:-:S04]  /*0fb0*/  IMAD.MOV.U32 R12, RZ, RZ, R11 ;  /* 0x000000ffff0c7224 */ /* 0x000fc800078e000b */
[----:B------:R-:W-:-:S08]  /*0fc0*/  IMAD.WIDE.U32.X R8, R15, R27, R12, P0 ;  /* 0x0000001b0f087225 */ /* 0x000fd000000e040c */
.L_x_13:
[----:B------:R-:W1:Y:S01]  /*0fd0*/  LDC.64 R32, c[0x0][0x640] ;  /* 0x00019000ff207b82 */ /* 0x000e620000000a00 */
[-C--:B------:R-:W-:Y:S01]  /*0fe0*/  SHF.R.U64 R30, R8, R2.reuse, R9 ;  /* 0x00000002081e7219 */ /* 0x080fe20000001209 */
[----:B------:R-:W-:Y:S01]  /*0ff0*/  IMAD.MOV.U32 R19, RZ, RZ, R17 ;  /* 0x000000ffff137224 */ /* 0x000fe200078e0011 */
[----:B------:R-:W-:Y:S01]  /*1000*/  SHF.R.U32.HI R2, RZ, R2, R9 ;  /* 0x00000002ff027219 */ /* 0x000fe20000011609 */
[----:B------:R-:W-:Y:S01]  /*1010*/  IMAD.MOV.U32 R26, RZ, RZ, 0x1 ;  /* 0x00000001ff1a7424 */ /* 0x000fe200078e00ff */
[----:B------:R-:W-:-:S03]  /*1020*/  IADD3 R11, P0, RZ, -R30, RZ ;  /* 0x8000001eff0b7210 */ /* 0x000fc60007f1e0ff */
[----:B------:R-:W2:Y:S02]  /*1030*/  LDC R10, c[0x0][0x618] ;  /* 0x00018600ff0a7b82 */ /* 0x000ea40000000800 */
[----:B------:R-:W-:-:S04]  /*1040*/  IMAD.X R9, RZ, RZ, ~R2, P0 ;  /* 0x000000ffff097224 */ /* 0x000fc800000e0e02 */
[-C--:B------:R-:W-:Y:S02]  /*1050*/  IMAD R2, R9, R28.reuse, RZ ;  /* 0x0000001c09027224 */ /* 0x080fe400078e02ff */
[----:B0-----:R-:W0:Y:S01]  /*1060*/  LDC R13, c[0x0][0x608] ;  /* 0x00018200ff0d7b82 */ /* 0x001e220000000800 */
[----:B------:R-:W-:-:S04]  /*1070*/  IMAD.WIDE.U32 R8, R11, R28, R18 ;  /* 0x0000001c0b087225 */ /* 0x000fc800078e0012 */
[----:B------:R-:W-:Y:S02]  /*1080*/  IMAD R11, R11, R29, R2 ;  /* 0x0000001d0b0b7224 */ /* 0x000fe400078e0202 */
[----:B------:R-:W-:Y:S01]  /*1090*/  IMAD.MOV.U32 R2, RZ, RZ, -0x1 ;  /* 0xffffffffff027424 */ /* 0x000fe200078e00ff */
[----:B------:R-:W3:Y:S01]  /*10a0*/  LDC R31, c[0x0][0x658] ;  /* 0x00019600ff1f7b82 */ /* 0x000ee20000000800 */
[----:B------:R-:W-:Y:S01]  /*10b0*/  IMAD.IADD R9, R9, 0x1, R11 ;  /* 0x0000000109097824 */ /* 0x000fe200078e020b */
[----:B-1----:R-:W-:-:S04]  /*10c0*/  ISETP.NE.U32.AND P0, PT, R32, RZ, PT ;  /* 0x000000ff2000720c */ /* 0x002fc80003f05070 */
[----:B------:R-:W-:Y:S02]  /*10d0*/  ISETP.NE.AND.EX P0, PT, R33, RZ, PT, P0 ;  /* 0x000000ff2100720c */ /* 0x000fe40003f05300 */
[----:B------:R-:W1:Y:S01]  /*10e0*/  LDC R29, c[0x0][0x600] ;  /* 0x00018000ff1d7b82 */ /* 0x000e620000000800 */
[-CC-:B--2---:R-:W-:Y:S02]  /*10f0*/  SHF.R.U64 R27, R8, R10.reuse, R9.reuse ;  /* 0x0000000a081b7219 */ /* 0x184fe40000001209 */
[----:B------:R-:W-:-:S05]  /*1100*/  SHF.R.U32.HI R8, RZ, R10, R9 ;  /* 0x0000000aff087219 */ /* 0x000fca0000011609 */
[----:B------:R-:W2:Y:S01]  /*1110*/  LDC R22, c[0x0][0x648] ;  /* 0x00019200ff167b82 */ /* 0x000ea20000000800 */
[-CC-:B0-----:R-:W-:Y:S02]  /*1120*/  SHF.R.U64 R34, R27, R13.reuse, R8.reuse ;  /* 0x0000000d1b227219 */ /* 0x181fe40000001208 */
[----:B------:R-:W-:-:S05]  /*1130*/  SHF.R.U32.HI R8, RZ, R13, R8 ;  /* 0x0000000dff087219 */ /* 0x000fca0000011608 */
[----:B------:R-:W0:Y:S01]  /*1140*/  LDC R24, c[0x0][0x638] ;  /* 0x00018e00ff187b82 */ /* 0x000e220000000800 */
[-CC-:B---3--:R-:W-:Y:S02]  /*1150*/  SHF.R.U64 R36, R34, R31.reuse, R8.reuse ;  /* 0x0000001f22247219 */ /* 0x188fe40000001208 */
[-C--:B------:R-:W-:Y:S02]  /*1160*/  SHF.L.U32 R2, R2, R31.reuse, RZ ;  /* 0x0000001f02027219 */ /* 0x080fe400000006ff */
[----:B------:R-:W-:Y:S01]  /*1170*/  SHF.R.U32.HI R9, RZ, R31, R8 ;  /* 0x0000001fff097219 */ /* 0x000fe20000011608 */
[----:B------:R-:W-:Y:S01]  /*1180*/  IMAD.MOV.U32 R8, RZ, RZ, R36 ;  /* 0x000000ffff087224 */ /* 0x000fe200078e0024 */
[----:B------:R-:W-:Y:S01]  /*1190*/  LOP3.LUT R15, RZ, R2, RZ, 0x33, !PT ;  /* 0x00000002ff0f7212 */ /* 0x000fe200078e33ff */
[----:B------:R-:W3:Y:S01]  /*11a0*/  LDC R28, c[0x0][0x610] ;  /* 0x00018400ff1c7b82 */ /* 0x000ee20000000800 */
[----:B------:R-:W-:Y:S05]  /*11b0*/  @!P0 BRA `(.L_x_14) ;  /* 0x0000000000288947 */ /* 0x000fea0003800000 */
[----:B------:R-:W4:Y:S02]  /*11c0*/  LDC R13, c[0x0][0x64c] ;  /* 0x00019300ff0d7b82 */ /* 0x000f240000000800 */
[----:B----4-:R-:W-:-:S05]  /*11d0*/  IADD3 R13, P0, R36, R13, RZ ;  /* 0x0000000d240d7210 */ /* 0x010fca0007f1e0ff */
        /* <DEDUP_REMOVED lines=8> */
.L_x_14:
[----:B--2---:R-:W-:Y:S01]  /*1260*/  SHF.R.U64 R7, R8, R22, R9 ;  /* 0x0000001608077219 */ /* 0x004fe20000001209 */
[----:B-1----:R-:W-:Y:S01]  /*1270*/  VIADD R8, R29, 0xffffffff ;  /* 0xffffffff1d087836 */ /* 0x002fe20000000000 */
[----:B------:R-:W-:Y:S01]  /*1280*/  SHF.L.U32 R2, R26, R31, RZ ;  /* 0x0000001f1a027219 */ /* 0x000fe200000006ff */
[----:B------:R-:W-:Y:S01]  /*1290*/  @P1 IMAD R21, R25, R20, R6 ;  /* 0x0000001419151224 */ /* 0x000fe200078e0206 */
[----:B------:R-:W-:Y:S01]  /*12a0*/  LOP3.LUT R15, R34, R15, RZ, 0xc0, !PT ;  /* 0x0000000f220f7212 */ /* 0x000fe200078ec0ff */
[----:B------:R-:W-:Y:S01]  /*12b0*/  IMAD.MOV R9, RZ, RZ, -R7 ;  /* 0x000000ffff097224 */ /* 0x000fe200078e0a07 */
[----:B------:R-:W-:-:S03]  /*12c0*/  LOP3.LUT R8, R27, R8, RZ, 0xc0, !PT ;  /* 0x000000081b087212 */ /* 0x000fc600078ec0ff */
[----:B------:R-:W-:Y:S02]  /*12d0*/  IMAD R6, R2, R7, R15 ;  /* 0x0000000702067224 */ /* 0x000fe400078e020f */
[----:B0-----:R-:W-:Y:S02]  /*12e0*/  IMAD R2, R9, R24, R36 ;  /* 0x0000001809027224 */ /* 0x001fe400078e0224 */
[----:B---3--:R-:W-:Y:S02]  /*12f0*/  IMAD R19, R6, R28, R21 ;  /* 0x0000001c06137224 */ /* 0x008fe400078e0215 */
[----:B------:R-:W-:Y:S02]  /*1300*/  IMAD R2, R2, R29, R8 ;  /* 0x0000001d02027224 */ /* 0x000fe400078e0208 */
[----:B------:R-:W-:-:S03]  /*1310*/  IMAD.MOV.U32 R6, RZ, RZ, 0x1 ;  /* 0x00000001ff067424 */ /* 0x000fc600078e00ff */
[----:B------:R-:W-:Y:S02]  /*1320*/  SEL R22, R2, R19, !P1 ;  /* 0x0000001302167207 */ /* 0x000fe40004800000 */
[----:B------:R-:W-:Y:S01]  /*1330*/  SEL R19, R19, R2, !P1 ;  /* 0x0000000213137207 */ /* 0x000fe20004800000 */
[----:B------:R-:W-:Y:S01]  /*1340*/  IMAD.MOV.U32 R2, RZ, RZ, R30 ;  /* 0x000000ffff027224 */ /* 0x000fe200078e001e */
[----:B------:R-:W-:-:S07]  /*1350*/  PRMT R8, R6, 0x7610, R8 ;  /* 0x0000761006087816 */ /* 0x000fce0000000008 */
.L_x_12:
[----:B------:R-:W-:Y:S05]  /*1360*/  @!P2 BRA `(.L_x_15) ;  /* 0x00000000000ca947 */ /* 0x000fea0003800000 */
[----:B------:R-:W-:Y:S01]  /*1370*/  UCGABAR_WAIT ;  /* 0x0000000000007dc7 */ /* 0x000fe20008000000 */
[----:B------:R-:W-:Y:S01]  /*1380*/  CCTL.IVALL ;  /* 0x00000000ff00798f */ /* 0x000fe20002000000 */
[----:B------:R-:W-:Y:S05]  /*1390*/  BRA `(.L_x_16) ;  /* 0x0000000000047947 */ /* 0x000fea0003800000 */
.L_x_15:
[----:B------:R-:W-:Y:S06]  /*13a0*/  BAR.SYNC.DEFER_BLOCKING 0x0 ;  /* 0x0000000000007b1d */ /* 0x000fec0000010000 */
.L_x_16:
[----:B------:R-:W-:Y:S05]  /*13b0*/  @!P4 BRA `(.L_x_17) ;  /* 0x000000300090c947 */ /* 0x000fea0003800000 */
[----:B------:R-:W-:-:S13]  /*13c0*/  ISETP.GT.U32.AND P0, PT, R35, 0x1, PT ;  /* 0x000000012300780c */ /* 0x000fda0003f04070 */
[----:B------:R-:W-:Y:S05]  /*13d0*/  @P0 EXIT ;  /* 0x000000000000094d */ /* 0x000fea0003800000 */
.L_x_18:
[----:B------:R-:W-:-:S08]  /*13e0*/  NOP ;  /* 0x0000000000007918 */ /* 0x000fd00000000000 */
[----:B------:R-:W1:Y:S02]  /*13f0*/  USETMAXREG.TRY_ALLOC.CTAPOOL UP0, 0xe8 ;  /* 0x000000e8000079c8 */ /* 0x000e640008000600 */
[----:B-1----:R-:W-:-:S13]  /*1400*/  PLOP3.LUT P0, PT, PT, PT, UP0, 0x80, 0x0 ;  /* 0x000000000000781c */ /* 0x002fda0003f0f008 */
[----:B------:R-:W-:Y:S05]  /*1410*/  @!P0 BRA `(.L_x_18) ;  /* 0xfffffffc00f08947 */ /* 0x000fea000383ffff */
[----:B------:R-:W-:-:S13]  /*1420*/  LOP3.LUT P0, RZ, R8, 0xff, RZ, 0xc0, !PT ;  /* 0x000000ff08ff7812 */ /* 0x000fda000780c0ff */
[----:B------:R-:W-:Y:S05]  /*1430*/  @!P0 EXIT ;  /* 0x000000000000894d */ /* 0x000fea0003800000 */
[----:B------:R-:W1:Y:S01]  /*1440*/  S2UR UR4, SR_CgaCtaId ;  /* 0x00000000000479c3 */ /* 0x000e620000008800 */
[----:B------:R-:W-:Y:S01]  /*1450*/  VIADD R14, R14, 0xffffffff ;  /* 0xffffffff0e0e7836 */ /* 0x000fe20000000000 */
[CC--:B------:R-:W-:Y:S01]  /*1460*/  LEA.HI R4, R0.reuse, R3.reuse, RZ, 0x2 ;  /* 0x0000000300047211 */ /* 0x0c0fe200078f10ff */
[----:B------:R-:W-:Y:S01]  /*1470*/  UMOV UR41, 0x400 ;  /* 0x0000040000297882 */ /* 0x000fe20000000000 */
[----:B------:R-:W-:Y:S01]  /*1480*/  LEA.HI R0, R0, R3, RZ, 0x5 ;  /* 0x0000000300007211 */ /* 0x000fe200078f28ff */
[----:B------:R-:W-:Y:S01]  /*1490*/  UISETP.LT.AND UP0, UPT, UR40, 0x1, UPT ;  /* 0x000000012800788c */ /* 0x000fe2000bf01270 */
[----:B------:R-:W-:Y:S01]  /*14a0*/  R2UR UR42, R14 ;  /* 0x000000000e2a72ca */ /* 0x000fe200000e0000 */
[----:B------:R-:W-:Y:S01]  /*14b0*/  ULDC UR6, c[0x0][0x284] ;  /* 0x0000a10000067ab9 */ /* 0x000fe20000000800 */
[--C-:B------:R-:W-:Y:S01]  /*14c0*/  SHF.R.S32.HI R60, RZ, 0x2, R4.reuse ;  /* 0x00000002ff3c7819 */ /* 0x100fe20000011404 */
[----:B------:R-:W-:Y:S01]  /*14d0*/  USEL UR43, UR40, 0x1, UP0 ;  /* 0x00000001282b7887 */ /* 0x000fe20008000000 */
[----:B------:R-:W-:Y:S01]  /*14e0*/  SHF.R.S32.HI R5, RZ, 0x1f, R4 ;  /* 0x0000001fff057819 */ /* 0x000fe20000011404 */
[----:B------:R-:W-:Y:S01]  /*14f0*/  USHF.L.U32 UR46, UR40, 0x1, URZ ;  /* 0x00000001282e7899 */ /* 0x000fe2000800063f */
[----:B------:R-:W-:Y:S01]  /*1500*/  LOP3.LUT R62, R4, 0xfffffffc, RZ, 0xc0, !PT ;  /* 0xfffffffc043e7812 */ /* 0x000fe200078ec0ff */
[----:B------:R-:W-:Y:S01]  /*1510*/  UIADD3 UR43, -UR43, UR40, URZ ;  /* 0x000000282b2b7290 */ /* 0x000fe2000fffe13f */
[----:B------:R-:W-:-:S02]  /*1520*/  LEA.HI R5, R5, R60, RZ, 0x3 ;  /* 0x0000003c05057211 */ /* 0x000fc400078f18ff */
[----:B------:R-:W-:Y:S01]  /*1530*/  ISETP.NE.AND P0, PT, R14, RZ, PT ;  /* 0x000000ff0e00720c */ /* 0x000fe20003f05270 */
[----:B------:R-:W-:Y:S01]  /*1540*/  IMAD.IADD R62, R3, 0x1, -R62 ;  /* 0x00000001033e7824 */ /* 0x000fe200078e0a3e */
[----:B------:R-:W-:Y:S01]  /*1550*/  LOP3.LUT R5, R5, 0xfffffff8, RZ, 0xc0, !PT ;  /* 0xfffffff805057812 */ /* 0x000fe200078ec0ff */
[----:B------:R-:W-:Y:S01]  /*1560*/  USHF.L.U32 UR42, UR42, 0x3, URZ ;  /* 0x000000032a2a7899 */ /* 0x000fe2000800063f */
[----:B------:R-:W-:-:S03]  /*1570*/  SEL R69, RZ, 0x1, P0 ;  /* 0x00000001ff457807 */ /* 0x000fc60000000000 */
[----:B------:R-:W-:Y:S01]  /*1580*/  IMAD.IADD R60, R60, 0x1, -R5 ;  /* 0x000000013c3c7824 */ /* 0x000fe200078e0a05 */
[----:B-1----:R-:W-:Y:S01]  /*1590*/  ULEA UR41, UR4, UR41, 0x18 ;  /* 0x0000002904297291 */ /* 0x002fe2000f8ec03f */
[----:B------:R-:W-:Y:S01]  /*15a0*/  SHF.R.S32.HI R5, RZ, 0x5, R0 ;  /* 0x00000005ff057819 */ /* 0x000fe20000011400 */
[----:B------:R-:W-:Y:S02]  /*15b0*/  IMAD.U32 R64, RZ, RZ, UR42 ;  /* 0x0000002aff407e24 */ /* 0x000fe4000f8e00ff */
[----:B------:R-:W-:Y:S01]  /*15c0*/  UIADD3 UR47, UR41, 0x40, URZ ;  /* 0x00000040292f7890 */ /* 0x000fe2000fffe03f */
[--C-:B------:R-:W-:Y:S01]  /*15d0*/  SHF.R.S32.HI R61, RZ, 0x1f, R60.reuse ;  /* 0x0000001fff3d7819 */ /* 0x100fe2000001143c */
[----:B------:R-:W-:Y:S01]  /*15e0*/  UIADD3 UR4, UR41, 0x100, URZ ;  /* 0x0000010029047890 */ /* 0x000fe2000fffe03f */
[C-C-:B------:R-:W-:Y:S01]  /*15f0*/  IMAD R67, R5.reuse, -0x10, -R60.reuse ;  /* 0xfffffff005437824 */ /* 0x140fe200078e0a3c */
[----:B------:R-:W-:Y:S01]  /*1600*/  UIADD3 UR5, UR41, 0x6100, URZ ;  /* 0x0000610029057890 */ /* 0x000fe2000fffe03f */
[C---:B------:R-:W-:Y:S01]  /*1610*/  LOP3.LUT R66, R64.reuse, 0x8, RZ, 0xc0, !PT ;  /* 0x0000000840427812 */ /* 0x040fe200078ec0ff */
[----:B------:R-:W-:Y:S01]  /*1620*/  USHF.R.U32.HI UR4, URZ, 0x4, UR4 ;  /* 0x000000043f047899 */ /* 0x000fe20008011604 */
[----:B------:R-:W-:Y:S01]  /*1630*/  IMAD.U32 R63, RZ, RZ, UR47 ;  /* 0x0000002fff3f7e24 */ /* 0x000fe2000f8e00ff */
[----:B------:R-:W-:Y:S01]  /*1640*/  USHF.R.U32.HI UR5, URZ, 0x4, UR5 ;  /* 0x000000043f057899 */ /* 0x000fe20008011605 */
[----:B------:R-:W-:Y:S01]  /*1650*/  IMAD.WIDE R60, R5, 0x10, R60 ;  /* 0x00000010053c7825 */ /* 0x000fe200078e023c */
[----:B------:R-:W-:Y:S01]  /*1660*/  ULOP3.LUT UR4, UR4, 0x3fff, URZ, 0xc0, !UPT ;  /* 0x00003fff04047892 */ /* 0x000fe2000f8ec03f */
[----:B------:R-:W-:Y:S01]  /*1670*/  LOP3.LUT R64, R64, 0x8, RZ, 0xc, !PT ;  /* 0x0000000840407812 */ /* 0x000fe200078e0cff */
[----:B------:R-:W-:Y:S01]  /*1680*/  ULOP3.LUT UR5, UR5, 0x3fff, URZ, 0xc0, !UPT ;  /* 0x00003fff05057892 */ /* 0x000fe2000f8ec03f */
[----:B------:R-:W-:Y:S01]  /*1690*/  VIADD R65, R63, UR42 ;  /* 0x0000002a3f417c36 */ /* 0x000fe20008000000 */
[----:B------:R-:W-:Y:S01]  /*16a0*/  LOP3.LUT R66, R66, 0x18, RZ, 0x3c, !PT ;  /* 0x0000001842427812 */ /* 0x000fe200078e3cff */
[----:B------:R-:W-:Y:S01]  /*16b0*/  VIADD R67, R67, UR6 ;  /* 0x0000000643437c36 */ /* 0x000fe20008000000 */
[----:B------:R-:W-:-:S02]  /*16c0*/  ULOP3.LUT UR44, UR4, 0x10000, URZ, 0xfc, !UPT ;  /* 0x00010000042c7892 */ /* 0x000fc4000f8efc3f */
[----:B------:R-:W-:-:S12]  /*16d0*/  ULOP3.LUT UR45, UR5, 0x10000, URZ, 0xfc, !UPT ;  /* 0x00010000052d7892 */ /* 0x000fd8000f8efc3f */
.L_x_106:
[----:B------:R-:W-:Y:S01]  /*16e0*/  SHF.L.U32 R0, R69, 0x1f, RZ ;  /* 0x0000001f45007819 */ /* 0x000fe200000006ff */
[----:B------:R-:W-:Y:S02]  /*16f0*/  ULDC UR4, c[0x0][0x28c] ;  /* 0x0000a30000047ab9 */ /* 0x000fe40000000800 */
[----:B------:R-:W-:Y:S01]  /*1700*/  ISETP.LT.AND P1, PT, RZ, UR4, PT ;  /* 0x00000004ff007c0c */ /* 0x000fe2000bf21270 */
[----:B-1----:R-:W1:Y:S02]  /*1710*/  SYNCS.PHASECHK.TRANS64.TRYWAIT P0, [R63+UR42], R0 ;  /* 0x000000003f0075a7 */ /* 0x002e64000800016a */
[----:B-1-34-:R-:W-:Y:S10]  /*1720*/  @!P0 BRA `(.L_x_19) ;  /* 0x0000003c00ac8947 */ /* 0x01aff40003800000 */
.L_x_127:
[----:B------:R-:W-:Y:S05]  /*1730*/  @P1 BRA `(.L_x_20) ;  /* 0x0000000000401947 */ /* 0x000fea0003800000 */
[----:B-1----:R-:W-:Y:S01]  /*1740*/  MOV R0, 0x0 ;  /* 0x0000000000007802 */ /* 0x002fe20000000f00 */
[----:B------:R-:W-:Y:S01]  /*1750*/  ULDC.64 UR4, c[0x4][0x68] ;  /* 0x01001a0000047ab9 */ /* 0x000fe20000000a00 */
[----:B------:R-:W-:Y:S01]  /*1760*/  ULDC.64 UR6, c[0x4][0x8] ;  /* 0x0100020000067ab9 */ /* 0x000fe20000000a00 */
[----:B------:R-:W-:Y:S01]  /*1770*/  IMAD.U32 R4, RZ, RZ, UR4 ;  /* 0x00000004ff047e24 */ /* 0x000fe2000f8e00ff */
[----:B------:R1:W2:Y:S01]  /*1780*/  LDC.64 R14, c[0x4][R0] ;  /* 0x01000000000e7b82 */ /* 0x0002a20000000a00 */
[----:B------:R-:W-:Y:S01]  /*1790*/  IMAD.U32 R5, RZ, RZ, UR5 ;  /* 0x00000005ff057e24 */ /* 0x000fe2000f8e00ff */
[----:B------:R-:W-:Y:S01]  /*17a0*/  ULDC.64 UR4, c[0x4][0x70] ;  /* 0x01001c0000047ab9 */ /* 0x000fe20000000a00 */
[----:B------:R-:W-:Y:S02]  /*17b0*/  IMAD.U32 R10, RZ, RZ, UR6 ;  /* 0x00000006ff0a7e24 */ /* 0x000fe4000f8e00ff */
[----:B------:R-:W-:Y:S02]  /*17c0*/  IMAD.U32 R6, RZ, RZ, UR4 ;  /* 0x00000004ff067e24 */ /* 0x000fe4000f8e00ff */
[----:B------:R-:W-:-:S02]  /*17d0*/  IMAD.U32 R7, RZ, RZ, UR5 ;  /* 0x00000005ff077e24 */ /* 0x000fc4000f8e00ff */
[----:B------:R-:W-:Y:S02]  /*17e0*/  IMAD.U32 R11, RZ, RZ, UR7 ;  /* 0x00000007ff0b7e24 */ /* 0x000fe4000f8e00ff */
[----:B------:R-:W-:Y:S02]  /*17f0*/  IMAD.MOV.U32 R8, RZ, RZ, 0x1e1 ;  /* 0x000001e1ff087424 */ /* 0x000fe400078e00ff */
[----:B0-----:R-:W-:Y:S02]  /*1800*/  IMAD.MOV.U32 R12, RZ, RZ, 0x1 ;  /* 0x00000001ff0c7424 */ /* 0x001fe400078e00ff */
[----:B-1----:R-:W-:-:S07]  /*1810*/  IMAD.MOV.U32 R13, RZ, RZ, RZ ;  /* 0x000000ffff0d7224 */ /* 0x002fce00078e00ff */
[----:B------:R-:W-:-:S07]  /*1820*/  LEPC R20, `(.L_x_20) ;  /* 0x000000001014794e */ /* 0x000fce0000000000 */
[----:B--2--5:R-:W-:Y:S05]  /*1830*/  CALL.ABS.NOINC R14 ;  /* 0x000000000e007343 */ /* 0x024fea0003c00000 */
.L_x_20:
[----:B-1----:R-:W-:-:S04]  /*1840*/  LOP3.LUT R0, R16, 0x1, RZ, 0xfc, !PT ;  /* 0x0000000110007812 */ /* 0x002fc800078efcff */
[----:B------:R-:W-:-:S13]  /*1850*/  ISETP.NE.AND P0, PT, R0, 0x3, PT ;  /* 0x000000030000780c */ /* 0x000fda0003f05270 */
[----:B------:R-:W-:Y:S05]  /*1860*/  @!P0 BRA `(.L_x_21) ;  /* 0x0000000000048947 */ /* 0x000fea0003800000 */
[----:B------:R-:W-:Y:S01]  /*1870*/  BPT.TRAP 0x1 ;  /* 0x000000040000795c */ /* 0x000fe20000300000 */
.L_x_21:
[----:B------:R-:W-:Y:S02]  /*1880*/  IMAD.U32 R3, RZ, RZ, UR38 ;  /* 0x00000026ff037e24 */ /* 0x000fe4000f8e00ff */
[----:B------:R-:W-:-:S03]  /*1890*/  IMAD.U32 R0, RZ, RZ, UR39 ;  /* 0x00000027ff007e24 */ /* 0x000fc6000f8e00ff */
[----:B------:R-:W-:Y:S02]  /*18a0*/  LEA R3, R3, UR41, 0x3 ;  /* 0x0000002903037c11 */ /* 0x000fe4000f8e18ff */
[----:B------:R-:W-:-:S04]  /*18b0*/  SHF.L.U32 R0, R0, 0x1f, RZ ;  /* 0x0000001f00007819 */ /* 0x000fc800000006ff */
[----:B------:R1:W2:Y:S01]  /*18c0*/  SYNCS.PHASECHK.TRANS64.TRYWAIT P1, [R3+URZ], R0 ;  /* 0x00000000030075a7 */ /* 0x0002a2000802017f */
[----:B------:R-:W-:Y:S05]  /*18d0*/  @!P0 BRA `(.L_x_22) ;  /* 0x0000000000048947 */ /* 0x000fea0003800000 */
[----:B------:R-:W-:Y:S01]  /*18e0*/  BPT.TRAP 0x1 ;  /* 0x000000040000795c */ /* 0x000fe20000300000 */
.L_x_22:
[----:B--2---:R-:W-:Y:S05]  /*18f0*/  @P1 BRA `(.L_x_23) ;  /* 0x0000000000081947 */ /* 0x004fea0003800000 */
[----:B------:R-:W2:Y:S02]  /*1900*/  SYNCS.PHASECHK.TRANS64.TRYWAIT P1, [R3+URZ], R0 ;  /* 0x00000000030075a7 */ /* 0x000ea4000802017f */
[----:B--2---:R-:W-:Y:S05]  /*1910*/  @!P1 BRA `(.L_x_24) ;  /* 0x0000003c00449947 */ /* 0x004fea0003800000 */
.L_x_23:
[----:B------:R-:W-:Y:S05]  /*1920*/  WARPSYNC.ALL ;  /* 0x0000000000007948 */ /* 0x000fea0003800000 */
[----:B------:R-:W-:Y:S01]  /*1930*/  ULEA UR8, UR38, UR44, 0x9 ;  /* 0x0000002c26087291 */ /* 0x000fe2000f8e483f */
[----:B------:R-:W-:Y:S01]  /*1940*/  WARPGROUP.ARRIVE ;  /* 0x00000000000079c5 */ /* 0x000fe20000000000 */
[----:B------:R-:W-:Y:S01]  /*1950*/  ULEA UR9, UR38, UR45, 0x9 ;  /* 0x0000002d26097291 */ /* 0x000fe2000f8e483f */
[----:B-12---:R-:W-:Y:S01]  /*1960*/  IMAD.U32 R0, RZ, RZ, UR43 ;  /* 0x0000002bff007e24 */ /* 0x006fe2000f8e00ff */
[----:B------:R-:W-:Y:S01]  /*1970*/  UMOV UR5, 0x40000040 ;  /* 0x4000004000057882 */ /* 0x000fe20000000000 */
[----:B------:R-:W-:-:S02]  /*1980*/  UMOV UR7, 0x40000040 ;  /* 0x4000004000077882 */ /* 0x000fc40000000000 */
[----:B------:R-:W-:Y:S01]  /*1990*/  UMOV UR4, UR8 ;  /* 0x0000000800047c82 */ /* 0x000fe20008000000 */
[----:B------:R-:W-:Y:S01]  /*19a0*/  ISETP.GE.AND P1, PT, R0, 0x1, PT ;  /* 0x000000010000780c */ /* 0x000fe20003f26270 */
[----:B------:R-:W-:Y:S02]  /*19b0*/  UMOV UR6, UR9 ;  /* 0x0000000900067c82 */ /* 0x000fe40008000000 */
[----:B------:R-:W-:Y:S01]  /*19c0*/  IGMMA.64x64x32.S8.S8 R24, gdesc[UR4], RZ, !UPT, gsb0 ;  /* 0x01e00000041879f1 */ /* 0x000fe2000c0410ff */
[----:B------:R-:W-:Y:S02]  /*19d0*/  UIADD3 UR4, UR8, 0x2, URZ ;  /* 0x0000000208047890 */ /* 0x000fe4000fffe03f */
[----:B------:R-:W-:Y:S01]  /*19e0*/  UIADD3 UR6, UR9, 0x2, URZ ;  /* 0x0000000209067890 */ /* 0x000fe2000fffe03f */
[----:B------:R-:W-:Y:S01]  /*19f0*/  UMOV UR5, 0x40000040 ;  /* 0x4000004000057882 */ /* 0x000fe20000000000 */
[----:B------:R-:W-:Y:S01]  /*1a00*/  UMOV UR7, 0x40000040 ;  /* 0x4000004000077882 */ /* 0x000fe20000000000 */
[----:B------:R-:W-:-:S02]  /*1a10*/  WARPGROUP.DEPBAR.LE gsb0, 0x0 ;  /* 0x00008000000079c5 */ /* 0x000fc40000010000 */
[----:B------:R-:W-:-:S06]  /*1a20*/  WARPGROUP.ARRIVE ;  /* 0x00000000000079c5 */ /* 0x000fcc0000000000 */
[----:B------:R-:W-:Y:S01]  /*1a30*/  IGMMA.64x64x32.S8.S8 R24, gdesc[UR4], R24, gsb0 ;  /* 0x01e00000041879f1 */ /* 0x000fe20008041018 */
[----:B------:R-:W-:Y:S02]  /*1a40*/  UIADD3 UR4, UR8, 0x4, URZ ;  /* 0x0000000408047890 */ /* 0x000fe4000fffe03f */
[----:B------:R-:W-:Y:S01]  /*1a50*/  UIADD3 UR6, UR9, 0x4, URZ ;  /* 0x0000000409067890 */ /* 0x000fe2000fffe03f */
[----:B------:R-:W-:Y:S01]  /*1a60*/  UMOV UR5, 0x40000040 ;  /* 0x4000004000057882 */ /* 0x000fe20000000000 */
[----:B------:R-:W-:Y:S01]  /*1a70*/  UMOV UR7, 0x40000040 ;  /* 0x4000004000077882 */ /* 0x000fe20000000000 */
[----:B------:R-:W-:Y:S02]  /*1a80*/  WARPGROUP.DEPBAR.LE gsb0, 0x0 ;  /* 0x00008000000079c5 */ /* 0x000fe40000010000 */
        /* <DEDUP_REMOVED lines=8> */
[----:B------:R-:W-:Y:S03]  /*1b10*/  IGMMA.64x64x32.S8.S8 R24, gdesc[UR4], R24, gsb0 ;  /* 0x01e00000041879f1 */ /* 0x000fe60008041018 */
[----:B------:R-:W-:Y:S02]  /*1b20*/  WARPGROUP.DEPBAR.LE gsb0, 0x0 ;  /* 0x00008000000079c5 */ /* 0x000fe40000010000 */
[----:B------:R-:W-:Y:S05]  /*1b30*/  @!P1 BRA `(.L_x_25) ;  /* 0x0000000400149947 */ /* 0x000fea0003800000 */
[----:B------:R-:W-:Y:S01]  /*1b40*/  UIADD3 UR4, UR38, 0x1, URZ ;  /* 0x0000000126047890 */ /* 0x000fe2000fffe03f */
[----:B------:R-:W-:Y:S02]  /*1b50*/  IMAD.U32 R0, RZ, RZ, UR43 ;  /* 0x0000002bff007e24 */ /* 0x000fe4000f8e00ff */
[----:B------:R-:W-:Y:S01]  /*1b60*/  IMAD.U32 R3, RZ, RZ, UR38 ;  /* 0x00000026ff037e24 */ /* 0x000fe2000f8e00ff */
[----:B------:R-:W-:-:S04]  /*1b70*/  UISETP.NE.AND UP0, UPT, UR4, 0x3, UPT ;  /* 0x000000030400788c */ /* 0x000fc8000bf05270 */
[----:B------:R-:W-:Y:S02]  /*1b80*/  USEL UR5, URZ, 0x1, UP0 ;  /* 0x000000013f057887 */ /* 0x000fe40008000000 */
[----:B------:R-:W-:Y:S02]  /*1b90*/  USEL UR8, UR4, URZ, UP0 ;  /* 0x0000003f04087287 */ /* 0x000fe40008000000 */
[----:B------:R-:W-:-:S06]  /*1ba0*/  ULOP3.LUT UR5, UR39, UR5, URZ, 0x3c, !UPT ;  /* 0x0000000527057292 */ /* 0x000fcc000f8e3c3f */
[----:B------:R-:W-:-:S07]  /*1bb0*/  IMAD.U32 R6, RZ, RZ, UR5 ;  /* 0x00000005ff067e24 */ /* 0x000fce000f8e00ff */
.L_x_32:
[----:B------:R-:W-:Y:S05]  /*1bc0*/  @!P0 BRA `(.L_x_26) ;  /* 0x0000000000048947 */ /* 0x000fea0003800000 */
[----:B------:R-:W-:Y:S01]  /*1bd0*/  BPT.TRAP 0x1 ;  /* 0x000000040000795c */ /* 0x000fe20000300000 */
.L_x_26:
[----:B------:R-:W-:Y:S01]  /*1be0*/  ULEA UR4, UR8, UR41, 0x3 ;  /* 0x0000002908047291 */ /* 0x000fe2000f8e183f */
[----:B------:R-:W-:-:S08]  /*1bf0*/  SHF.L.U32 R4, R6, 0x1f, RZ ;  /* 0x0000001f06047819 */ /* 0x000fd000000006ff */
[----:B------:R1:W2:Y:S01]  /*1c00*/  SYNCS.PHASECHK.TRANS64.TRYWAIT P1, [UR4], R4 ;  /* 0x00000004ff0075a7 */ /* 0x0002a20008020144 */
[----:B------:R-:W-:Y:S05]  /*1c10*/  @!P0 BRA `(.L_x_27) ;  /* 0x0000000000048947 */ /* 0x000fea0003800000 */
[----:B------:R-:W-:Y:S01]  /*1c20*/  BPT.TRAP 0x1 ;  /* 0x000000040000795c */ /* 0x000fe20000300000 */
.L_x_27:
[----:B--2---:R-:W-:Y:S05]  /*1c30*/  @P1 BRA `(.L_x_28) ;  /* 0x0000000000081947 */ /* 0x004fea0003800000 */
[----:B------:R-:W2:Y:S02]  /*1c40*/  SYNCS.PHASECHK.TRANS64.TRYWAIT P1, [UR4], R4 ;  /* 0x00000004ff0075a7 */ /* 0x000ea40008020144 */
[----:B--2---:R-:W-:Y:S05]  /*1c50*/  @!P1 BRA `(.L_x_29) ;  /* 0x0000003800889947 */ /* 0x004fea0003800000 */
.L_x_28:
[----:B------:R-:W-:Y:S01]  /*1c60*/  ULEA UR9, UR8, UR44, 0x9 ;  /* 0x0000002c08097291 */ /* 0x000fe2000f8e483f */
[----:B------:R-:W-:Y:S01]  /*1c70*/  WARPGROUP.ARRIVE ;  /* 0x00000000000079c5 */ /* 0x000fe20000000000 */
[----:B------:R-:W-:Y:S01]  /*1c80*/  ULEA UR10, UR8, UR45, 0x9 ;  /* 0x0000002d080a7291 */ /* 0x000fe2000f8e483f */
[----:B------:R-:W-:Y:S01]  /*1c90*/  UMOV UR5, 0x40000040 ;  /* 0x4000004000057882 */ /* 0x000fe20000000000 */
[----:B------:R-:W-:-:S03]  /*1ca0*/  UMOV UR7, 0x40000040 ;  /* 0x4000004000077882 */ /* 0x000fc60000000000 */
[----:B------:R-:W-:Y:S02]  /*1cb0*/  UMOV UR4, UR9 ;  /* 0x0000000900047c82 */ /* 0x000fe40008000000 */
[----:B------:R-:W-:Y:S02]  /*1cc0*/  UMOV UR6, UR10 ;  /* 0x0000000a00067c82 */ /* 0x000fe40008000000 */
[----:B------:R-:W-:Y:S01]  /*1cd0*/  IGMMA.64x64x32.S8.S8 R24, gdesc[UR4], R24, gsb0 ;  /* 0x01e00000041879f1 */ /* 0x000fe20008041018 */
        /* <DEDUP_REMOVED lines=23> */
[----:B------:R-:W-:Y:S01]  /*1e50*/  BPT.TRAP 0x1 ;  /* 0x000000040000795c */ /* 0x000fe20000300000 */
.L_x_30:
[----:B------:R-:W-:-:S13]  /*1e60*/  ISETP.NE.AND P1, PT, R57, RZ, PT ;  /* 0x000000ff3900720c */ /* 0x000fda0003f25270 */
[----:B-12---:R-:W-:-:S05]  /*1e70*/  @P1 LEA R4, R3, UR41, 0x3 ;  /* 0x0000002903041c11 */ /* 0x006fca000f8e18ff */
[----:B------:R-:W-:-:S05]  /*1e80*/  @P1 VIADD R5, R4, 0x18 ;  /* 0x0000001804051836 */ /* 0x000fca0000000000 */
[----:B------:R-:W-:-:S04]  /*1e90*/  @P1 PRMT R5, R56, 0x654, R5 ;  /* 0x0000065438051816 */ /* 0x000fc80000000005 */
[----:B------:R1:W-:Y:S01]  /*1ea0*/  @P1 SYNCS.ARRIVE.TRANS64.RED.A1T0 RZ, [R5+URZ], RZ ;  /* 0x000000ff05ff19a7 */ /* 0x0003e2000810043f */
[----:B------:R-:W-:-:S13]  /*1eb0*/  ISETP.GT.U32.AND P1, PT, R16, 0x1, PT ;  /* 0x000000011000780c */ /* 0x000fda0003f24070 */
[----:B-1----:R-:W-:Y:S05]  /*1ec0*/  @P1 BRA `(.L_x_31) ;  /* 0x0000000000041947 */ /* 0x002fea0003800000 */
[----:B------:R-:W-:Y:S01]  /*1ed0*/  BPT.TRAP 0x1 ;  /* 0x000000040000795c */ /* 0x000fe20000300000 */
.L_x_31:
[----:B------:R-:W-:Y:S01]  /*1ee0*/  UIADD3 UR8, UR8, 0x1, URZ ;  /* 0x0000000108087890 */ /* 0x000fe2000fffe03f */
[C---:B------:R-:W-:Y:S01]  /*1ef0*/  ISETP.GT.AND P2, PT, R0.reuse, 0x1, PT ;  /* 0x000000010000780c */ /* 0x040fe20003f44270 */
[----:B------:R-:W-:Y:S02]  /*1f00*/  VIADD R3, R3, 0x1 ;  /* 0x0000000103037836 */ /* 0x000fe40000000000 */
[----:B------:R-:W-:Y:S01]  /*1f10*/  UISETP.NE.AND UP0, UPT, UR8, 0x3, UPT ;  /* 0x000000030800788c */ /* 0x000fe2000bf05270 */
[----:B------:R-:W-:Y:S02]  /*1f20*/  VIADD R0, R0, 0xffffffff ;  /* 0xffffffff00007836 */ /* 0x000fe40000000000 */
[C---:B------:R-:W-:Y:S01]  /*1f30*/  ISETP.NE.AND P1, PT, R3.reuse, 0x3, PT ;  /* 0x000000030300780c */ /* 0x040fe20003f25270 */
[----:B------:R-:W-:Y:S02]  /*1f40*/  USEL UR4, URZ, 0x1, UP0 ;  /* 0x000000013f047887 */ /* 0x000fe40008000000 */
[----:B------:R-:W-:Y:S01]  /*1f50*/  USEL UR8, UR8, URZ, UP0 ;  /* 0x0000003f08087287 */ /* 0x000fe20008000000 */
[----:B------:R-:W-:-:S03]  /*1f60*/  SEL R3, R3, RZ, P1 ;  /* 0x000000ff03037207 */ /* 0x000fc60000800000 */
[----:B------:R-:W-:Y:S01]  /*1f70*/  LOP3.LUT R6, R6, UR4, RZ, 0x3c, !PT ;  /* 0x0000000406067c12 */ /* 0x000fe2000f8e3cff */
[----:B------:R-:W-:Y:S07]  /*1f80*/  @P2 BRA `(.L_x_32) ;  /* 0xfffffffc000c2947 */ /* 0x000fee000383ffff */
.L_x_25:
[----:B------:R-:W1:Y:S01]  /*1f90*/  LDC R0, c[0x0][0x28c] ;  /* 0x0000a300ff007b82 */ /* 0x000e620000000800 */
[----:B------:R2:W-:Y:S01]  /*1fa0*/  SYNCS.ARRIVE.TRANS64.A1T0 RZ, [R64+UR47], RZ ;  /* 0x000000ff40ff79a7 */ /* 0x0005e2000810002f */
[----:B-1----:R-:W-:-:S13]  /*1fb0*/  ISETP.GE.AND P1, PT, R0, 0x1, PT ;  /* 0x000000010000780c */ /* 0x002fda0003f26270 */
[----:B--2---:R-:W-:Y:S05]  /*1fc0*/  @!P1 BRA `(.L_x_33) ;  /* 0x0000000000449947 */ /* 0x004fea0003800000 */
[----:B------:R-:W-:Y:S05]  /*1fd0*/  @!P0 BRA `(.L_x_34) ;  /* 0x0000000000048947 */ /* 0x000fea0003800000 */
[----:B------:R-:W-:Y:S01]  /*1fe0*/  BPT.TRAP 0x1 ;  /* 0x000000040000795c */ /* 0x000fe20000300000 */
.L_x_34:
[----:B------:R-:W-:-:S13]  /*1ff0*/  ISETP.NE.AND P0, PT, R57, RZ, PT ;  /* 0x000000ff3900720c */ /* 0x000fda0003f05270 */
[----:B------:R-:W-:-:S05]  /*2000*/  VOTEU.ANY UP0, P0 ;  /* 0x00000000003f7886 */ /* 0x000fca0000000100 */
[----:B------:R-:W-:-:S06]  /*2010*/  @UP0 UIADD3 UR4, UR43, UR38, URZ ;  /* 0x000000262b040290 */ /* 0x000fcc000fffe03f */
[----:B------:R-:W-:Y:S02]  /*2020*/  IMAD.U32 R4, RZ, RZ, UR4 ;  /* 0x00000004ff047e24 */ /* 0x000fe4000f8e00ff */
[----:B------:R-:W-:Y:S02]  /*2030*/  IMAD.U32 R3, RZ, RZ, UR4 ;  /* 0x00000004ff037e24 */ /* 0x000fe4000f8e00ff */
[----:B------:R-:W-:-:S05]  /*2040*/  @P0 IMAD.WIDE.U32 R4, R4, -0x55555555, RZ ;  /* 0xaaaaaaab04040825 */ /* 0x000fca00078e00ff */
[----:B------:R-:W-:-:S05]  /*2050*/  @P0 SHF.R.U32.HI R0, RZ, 0x1, R5 ;  /* 0x00000001ff000819 */ /* 0x000fca0000011605 */
[----:B------:R-:W-:-:S05]  /*2060*/  @P0 IMAD R0, R0, -0x3, R3 ;  /* 0xfffffffd00000824 */ /* 0x000fca00078e0203 */
[----:B------:R-:W-:-:S05]  /*2070*/  @P0 LEA R0, R0, UR41, 0x3 ;  /* 0x0000002900000c11 */ /* 0x000fca000f8e18ff */
[----:B------:R-:W-:-:S05]  /*2080*/  @P0 VIADD R3, R0, 0x18 ;  /* 0x0000001800030836 */ /* 0x000fca0000000000 */
[----:B------:R-:W-:-:S04]  /*2090*/  @P0 PRMT R3, R56, 0x654, R3 ;  /* 0x0000065438030816 */ /* 0x000fc80000000003 */
[----:B------:R1:W-:Y:S01]  /*20a0*/  @P0 SYNCS.ARRIVE.TRANS64.RED.A1T0 RZ, [R3+URZ], RZ ;  /* 0x000000ff03ff09a7 */ /* 0x0003e2000810043f */
[----:B------:R-:W-:-:S13]  /*20b0*/  ISETP.GT.U32.AND P0, PT, R16, 0x1, PT ;  /* 0x000000011000780c */ /* 0x000fda0003f04070 */
[----:B-1----:R-:W-:Y:S05]  /*20c0*/  @P0 BRA `(.L_x_33) ;  /* 0x0000000000040947 */ /* 0x002fea0003800000 */
[----:B------:R-:W-:Y:S01]  /*20d0*/  BPT.TRAP 0x1 ;  /* 0x000000040000795c */ /* 0x000fe20000300000 */
.L_x_33:
[----:B------:R-:W-:Y:S01]  /*20e0*/  SHF.L.U32 R0, R69, 0x1f, RZ ;  /* 0x0000001f45007819 */ /* 0x000fe200000006ff */
[----:B------:R-:W-:Y:S01]  /*20f0*/  UIADD3 UR38, UR46, UR38, URZ ;  /* 0x000000262e267290 */ /* 0x000fe2000fffe03f */
[----:B------:R-:W1:Y:S01]  /*2100*/  LDC R15, c[0x0][0x288] ;  /* 0x0000a200ff0f7b82 */ /* 0x000e620000000800 */
[----:B------:R-:W-:Y:S01]  /*2110*/  UISETP.GE.U32.AND UP1, UPT, UR46, 0x3, UPT ;  /* 0x000000032e00788c */ /* 0x000fe2000bf26070 */
[----:B------:R-:W-:Y:S01]  /*2120*/  IMAD.SHL.U32 R8, R62, 0x2, RZ ;  /* 0x000000023e087824 */ /* 0x000fe200078e00ff */
[----:B------:R-:W-:Y:S02]  /*2130*/  UISETP.GT.U32.AND UP0, UPT, UR38, 0x2, UPT ;  /* 0x000000022600788c */ /* 0x000fe4000bf04070 */
[----:B------:R-:W-:Y:S02]  /*2140*/  UIMAD.WIDE.U32 UR4, UR38, -0x55555555, URZ ;  /* 0xaaaaaaab260478a5 */ /* 0x000fe4000f8e003f */
[----:B------:R-:W-:Y:S01]  /*2150*/  UISETP.LT.U32.AND UP0, UPT, UR46, 0x3, UP0 ;  /* 0x000000032e00788c */ /* 0x000fe20008701070 */
[----:B------:R-:W2:Y:S01]  /*2160*/  SYNCS.PHASECHK.TRANS64.TRYWAIT P0, [R63+UR42+0x10], R0 ;  /* 0x000010003f0075a7 */ /* 0x000ea2000800016a */
[----:B------:R-:W-:Y:S01]  /*2170*/  USHF.R.U32.HI UR4, URZ, 0x1, UR5 ;  /* 0x000000013f047899 */ /* 0x000fe20008011605 */
[----:B------:R-:W-:Y:S01]  /*2180*/  SHF.R.S32.HI R9, RZ, 0x1f, R8 ;  /* 0x0000001fff097819 */ /* 0x000fe20000011408 */
[----:B------:R-:W-:-:S02]  /*2190*/  USEL UR6, URZ, 0x1, !UP0 ;  /* 0x000000013f067887 */ /* 0x000fc4000c000000 */
[----:B------:R-:W-:Y:S02]  /*21a0*/  UIMAD UR38, UR4, -0x3, UR38 ;  /* 0xfffffffd042678a4 */ /* 0x000fe4000f8e0226 */
[----:B------:R-:W-:-:S04]  /*21b0*/  ULOP3.LUT UR39, UR39, UR6, URZ, 0x3c, !UPT ;  /* 0x0000000627277292 */ /* 0x000fc8000f8e3c3f */
[----:B------:R-:W-:Y:S01]  /*21c0*/  @UP1 ULOP3.LUT UR39, UR39, 0x1, UR4, 0x78, !UPT ;  /* 0x0000000127271892 */ /* 0x000fe2000f8e7804 */
[----:B-12---:R-:W-:Y:S11]  /*21d0*/  @!P0 BRA `(.L_x_35) ;  /* 0x0000003400408947 */ /* 0x006ff60003800000 */
.L_x_128:
[----:B-1----:R-:W-:Y:S01]  /*21e0*/  IMAD.SHL.U32 R0, R19, 0x40, RZ ;  /* 0x0000004013007824 */ /* 0x002fe200078e00ff */
[----:B------:R-:W-:Y:S01]  /*21f0*/  ULDC UR6, c[0x0][0x284] ;  /* 0x0000a10000067ab9 */ /* 0x000fe20000000800 */
[----:B------:R-:W-:Y:S01]  /*2200*/  IMAD.SHL.U32 R22, R22, 0x40, RZ ;  /* 0x0000004016167824 */ /* 0x000fe200078e00ff */
[----:B------:R-:W-:Y:S01]  /*2210*/  SHF.R.S32.HI R71, RZ, 0x1f, R2 ;  /* 0x0000001fff477819 */ /* 0x000fe20000011402 */
[----:B------:R-:W-:Y:S01]  /*2220*/  ULDC.64 UR4, c[0x0][0x5d0] ;  /* 0x0001740000047ab9 */ /* 0x000fe20000000a00 */
[----:B------:R-:W-:Y:S01]  /*2230*/  ISETP.GE.AND P0, PT, R0, UR6, PT ;  /* 0x0000000600007c0c */ /* 0x000fe2000bf06270 */
[----:B------:R-:W-:Y:S01]  /*2240*/  IMAD.WIDE.U32 R4, R2, UR4, R8 ;  /* 0x0000000402047c25 */ /* 0x000fe2000f8e0008 */
[----:B------:R-:W-:Y:S02]  /*2250*/  SHF.R.S32.HI R70, RZ, 0x1f, R22 ;  /* 0x0000001fff467819 */ /* 0x000fe40000011416 */
[C---:B------:R-:W-:Y:S01]  /*2260*/  ISETP.GE.OR P0, PT, R22.reuse, R15, P0 ;  /* 0x0000000f1600720c */ /* 0x040fe20000706670 */
[----:B------:R-:W-:Y:S01]  /*2270*/  IMAD R3, R71, UR4, RZ ;  /* 0x0000000447037c24 */ /* 0x000fe2000f8e02ff */
[----:B------:R-:W-:-:S03]  /*2280*/  IADD3 R4, P1, R22, R4, RZ ;  /* 0x0000000416047210 */ /* 0x000fc60007f3e0ff */
[----:B------:R-:W-:-:S05]  /*2290*/  IMAD R3, R2, UR5, R3 ;  /* 0x0000000502037c24 */ /* 0x000fca000f8e0203 */
[----:B------:R-:W-:-:S03]  /*22a0*/  IADD3.X R5, R70, R5, R3, P1, !PT ;  /* 0x0000000546057210 */ /* 0x000fc60000ffe403 */
[----:B------:R-:W-:Y:S05]  /*22b0*/  @P0 BRA `(.L_x_36) ;  /* 0x0000001c00200947 */ /* 0x000fea0003800000 */
[----:B------:R-:W1:Y:S01]  /*22c0*/  LDC.64 R10, c[0x0][0x5c8] ;  /* 0x00017200ff0a7b82 */ /* 0x000e620000000a00 */
[----:B0-----:R-:W-:Y:S01]  /*22d0*/  IMAD.WIDE R12, R19, 0x40, R60 ;  /* 0x00000040130c7825 */ /* 0x001fe200078e023c */
[----:B------:R-:W-:Y:S01]  /*22e0*/  ULDC.64 UR4, c[0x0][0x5c0] ;  /* 0x0001700000047ab9 */ /* 0x000fe20000000a00 */
[----:B------:R-:W-:Y:S02]  /*22f0*/  BSSY B0, `(.L_x_36) ;  /* 0x00001c4000007945 */ /* 0x000fe40003800000 */
[----:B------:R-:W-:Y:S02]  /*2300*/  IMAD.IADD R72, R67, 0x1, -R0 ;  /* 0x0000000143487824 */ /* 0x000fe400078e0a00 */
[-C--:B-1----:R-:W-:Y:S02]  /*2310*/  IMAD R3, R13, R10.reuse, RZ ;  /* 0x0000000a0d037224 */ /* 0x082fe400078e02ff */
[----:B------:R-:W-:-:S04]  /*2320*/  IMAD.WIDE.U32 R4, R12, R10, R4 ;  /* 0x0000000a0c047225 */ /* 0x000fc800078e0004 */
[----:B------:R-:W-:Y:S01]  /*2330*/  IMAD R3, R12, R11, R3 ;  /* 0x0000000b0c037224 */ /* 0x000fe200078e0203 */
[----:B------:R-:W-:-:S03]  /*2340*/  IADD3 R6, P0, R4, UR4, RZ ;  /* 0x0000000404067c10 */ /* 0x000fc6000ff1e0ff */
[----:B------:R-:W-:Y:S01]  /*2350*/  IMAD.IADD R3, R5, 0x1, R3 ;  /* 0x0000000105037824 */ /* 0x000fe200078e0203 */
[----:B------:R-:W-:-:S04]  /*2360*/  LEA R4, P1, R10, R6, 0x3 ;  /* 0x000000060a047211 */ /* 0x000fc800078218ff */
[----:B------:R-:W-:Y:S01]  /*2370*/  IADD3.X R7, R3, UR5, RZ, P0, !PT ;  /* 0x0000000503077c10 */ /* 0x000fe200087fe4ff */
[----:B------:R-:W-:Y:S01]  /*2380*/  IMAD R3, R62, -0x2, R15 ;  /* 0xfffffffe3e037824 */ /* 0x000fe200078e020f */
[----:B-----5:R-:W-:Y:S02]  /*2390*/  ISETP.NE.AND P0, PT, R59, RZ, PT ;  /* 0x000000ff3b00720c */ /* 0x020fe40003f05270 */
[----:B------:R-:W-:Y:S01]  /*23a0*/  LEA.HI.X R5, R10, R7, R11, 0x3, P1 ;  /* 0x000000070a057211 */ /* 0x000fe200008f1c0b */
[----:B------:R-:W-:-:S10]  /*23b0*/  IMAD.IADD R73, R3, 0x1, -R22 ;  /* 0x0000000103497824 */ /* 0x000fd400078e0a16 */
[----:B------:R-:W-:Y:S05]  /*23c0*/  @!P0 BRA `(.L_x_37) ;  /* 0x0000001400188947 */ /* 0x000fea0003800000 */
[----:B------:R-:W0:Y:S01]  /*23d0*/  LDC.64 R14, c[0x0][0x5b0] ;  /* 0x00016c00ff0e7b82 */ /* 0x000e220000000a00 */
[----:B------:R-:W-:Y:S01]  /*23e0*/  ULDC.64 UR4, c[0x0][0x5b8] ;  /* 0x00016e0000047ab9 */ /* 0x000fe20000000a00 */
[----:B------:R-:W-:Y:S01]  /*23f0*/  ISETP.GE.AND P3, PT, R73, 0x1, PT ;  /* 0x000000014900780c */ /* 0x000fe20003f66270 */
[----:B------:R-:W-:Y:S01]  /*2400*/  IMAD.WIDE.U32 R8, R2, UR4, R8 ;  /* 0x0000000402087c25 */ /* 0x000fe2000f8e0008 */
[----:B------:R-:W-:Y:S02]  /*2410*/  BSSY B1, `(.L_x_38) ;  /* 0x000000e000017945 */ /* 0x000fe40003800000 */
[----:B------:R-:W-:Y:S01]  /*2420*/  ISETP.LT.OR P1, PT, R72, 0x1, !P3 ;  /* 0x000000014800780c */ /* 0x000fe20005f21670 */
[----:B------:R-:W-:Y:S01]  /*2430*/  IMAD R3, R71, UR4, RZ ;  /* 0x0000000447037c24 */ /* 0x000fe2000f8e02ff */
[----:B------:R-:W1:Y:S01]  /*2440*/  LDC.64 R20, c[0x0][0x5a8] ;  /* 0x00016a00ff147b82 */ /* 0x000e620000000a00 */
[----:B------:R-:W-:Y:S02]  /*2450*/  IADD3 R10, P0, R22, R8, RZ ;  /* 0x00000008160a7210 */ /* 0x000fe40007f1e0ff */
[----:B------:R-:W-:-:S05]  /*2460*/  IMAD R3, R2, UR5, R3 ;  /* 0x0000000502037c24 */ /* 0x000fca000f8e0203 */
[----:B------:R-:W-:Y:S01]  /*2470*/  IADD3.X R11, R70, R9, R3, P0, !PT ;  /* 0x00000009460b7210 */ /* 0x000fe200007fe403 */
[-C--:B0-----:R-:W-:Y:S02]  /*2480*/  IMAD R0, R13, R14.reuse, RZ ;  /* 0x0000000e0d007224 */ /* 0x081fe400078e02ff */
[----:B------:R-:W-:-:S04]  /*2490*/  IMAD.WIDE.U32 R2, R12, R14, R10 ;  /* 0x0000000e0c027225 */ /* 0x000fc800078e000a */
[----:B------:R-:W-:Y:S01]  /*24a0*/  IMAD R19, R12, R15, R0 ;  /* 0x0000000f0c137224 */ /* 0x000fe200078e0200 */
[----:B-1----:R-:W-:-:S04]  /*24b0*/  IADD3 R2, P0, R2, R20, RZ ;  /* 0x0000001402027210 */ /* 0x002fc80007f1e0ff */
[----:B------:R-:W-:Y:S01]  /*24c0*/  IADD3.X R3, R21, R3, R19, P0, !PT ;  /* 0x0000000315037210 */ /* 0x000fe200007fe413 */
[----:B------:R-:W-:Y:S08]  /*24d0*/  @P1 BRA `(.L_x_39) ;  /* 0x0000000000041947 */ /* 0x000ff00003800000 */
[----:B------:R0:W5:Y:S02]  /*24e0*/  LDG.E.U8 R68, desc[UR36][R2.64] ;  /* 0x0000002402447981 */ /* 0x000164000c1e1100 */
.L_x_39:
[----:B------:R-:W-:Y:S05]  /*24f0*/  BSYNC B1 ;  /* 0x0000000000017941 */ /* 0x000fea0003800000 */
.L_x_38:
[----:B-----5:R-:W-:Y:S01]  /*2500*/  LOP3.LUT R0, R68, 0xffff, RZ, 0xc0, !PT ;  /* 0x0000ffff44007812 */ /* 0x020fe200078ec0ff */
[C---:B------:R-:W-:Y:S01]  /*2510*/  IMAD.SHL.U32 R8, R14.reuse, 0x8, RZ ;  /* 0x000000080e087824 */ /* 0x040fe200078e00ff */
[----:B------:R-:W-:Y:S01]  /*2520*/  SHF.L.U64.HI R9, R14, 0x3, R15 ;  /* 0x000000030e097819 */ /* 0x000fe2000001020f */
[----:B------:R-:W-:Y:S01]  /*2530*/  BSSY B1, `(.L_x_40) ;  /* 0x000000e000017945 */ /* 0x000fe20003800000 */
[----:B------:R-:W-:Y:S02]  /*2540*/  PRMT R0, R0, 0x8880, RZ ;  /* 0x0000888000007816 */ /* 0x000fe400000000ff */
[----:B------:R-:W-:Y:S01]  /*2550*/  ISETP.GE.AND P2, PT, R73, 0x2, PT ;  /* 0x000000024900780c */ /* 0x000fe20003f46270 */
[----:B------:R-:W-:-:S03]  /*2560*/  IMAD.WIDE.U32 R8, R12, R14, R8 ;  /* 0x0000000e0c087225 */ /* 0x000fc600078e0008 */
[----:B------:R-:W-:Y:S01]  /*2570*/  ISETP.LT.OR P0, PT, R72, 0x1, !P2 ;  /* 0x000000014800780c */ /* 0x000fe20005701670 */
[----:B------:R-:W-:Y:S01]  /*2580*/  IMAD R13, R0, R59, RZ ;  /* 0x0000003b000d7224 */ /* 0x000fe200078e02ff */
[----:B------:R-:W-:Y:S01]  /*2590*/  IADD3 R8, P4, P5, R10, R20, R8 ;  /* 0x000000140a087210 */ /* 0x000fe20007d9e008 */
[----:B------:R-:W-:Y:S02]  /*25a0*/  IMAD.IADD R12, R19, 0x1, R9 ;  /* 0x00000001130c7824 */ /* 0x000fe400078e0209 */
[----:B------:R-:W-:-:S05]  /*25b0*/  @!P1 IMAD R15, R24, R58, R13 ;  /* 0x0000003a180f9224 */ /* 0x000fca00078e020d */
[----:B------:R1:W-:Y:S03]  /*25c0*/  @!P1 STG.E.U8 desc[UR36][R6.64], R15 ;  /* 0x0000000f06009986 */ /* 0x0003e6000c101124 */
[----:B------:R-:W-:Y:S05]  /*25d0*/  @P0 BRA `(.L_x_41) ;  /* 0x00000000000c0947 */ /* 0x000fea0003800000 */
[----:B------:R-:W2:Y:S02]  /*25e0*/  LDG.E.U8 R68, desc[UR36][R2.64+0x1] ;  /* 0x0000012402447981 */ /* 0x000ea4000c1e1100 */
[----:B--2---:R-:W-:-:S05]  /*25f0*/  PRMT R0, R68, 0x8880, RZ ;  /* 0x0000888044007816 */ /* 0x004fca00000000ff */
[----:B------:R-:W-:-:S07]  /*2600*/  IMAD R13, R0, R59, RZ ;  /* 0x0000003b000d7224 */ /* 0x000fce00078e02ff */
.L_x_41:
[----:B------:R-:W-:Y:S05]  /*2610*/  BSYNC B1 ;  /* 0x0000000000017941 */ /* 0x000fea0003800000 */
.L_x_40:
[C---:B------:R-:W-:Y:S01]  /*2620*/  ISETP.LT.OR P3, PT, R72.reuse, 0x9, !P3 ;  /* 0x000000094800780c */ /* 0x040fe20005f61670 */
[----:B------:R-:W-:Y:S01]  /*2630*/  @!P0 IMAD R25, R25, R58, R13 ;  /* 0x0000003a19198224 */ /* 0x000fe200078e020d */
[----:B------:R-:W-:Y:S01]  /*2640*/  ISETP.GE.AND P1, PT, R73, 0x9, PT ;  /* 0x000000094900780c */ /* 0x000fe20003f26270 */
[----:B------:R-:W-:Y:S01]  /*2650*/  BSSY B1, `(.L_x_42) ;  /* 0x000000b000017945 */ /* 0x000fe20003800000 */
[----:B------:R-:W-:Y:S02]  /*2660*/  IADD3.X R9, R11, R21, R12, P4, P5 ;  /* 0x000000150b097210 */ /* 0x000fe400027ea40c */
[----:B------:R2:W-:Y:S01]  /*2670*/  @!P0 STG.E.U8 desc[UR36][R6.64+0x1], R25 ;  /* 0x0000011906008986 */ /* 0x0005e2000c101124 */
[----:B------:R-:W-:Y:S02]  /*2680*/  ISETP.GE.AND P0, PT, R73, 0xa, PT ;  /* 0x0000000a4900780c */ /* 0x000fe40003f06270 */
[C---:B------:R-:W-:Y:S02]  /*2690*/  ISETP.LT.OR P2, PT, R72.reuse, 0x9, !P2 ;  /* 0x000000094800780c */ /* 0x040fe40005741670 */
[----:B------:R-:W-:-:S02]  /*26a0*/  ISETP.LT.OR P5, PT, R72, 0x1, !P1 ;  /* 0x000000014800780c */ /* 0x000fc40004fa1670 */
[----:B------:R-:W-:Y:S01]  /*26b0*/  ISETP.LT.OR P4, PT, R72, 0x1, !P0 ;  /* 0x000000014800780c */ /* 0x000fe20004781670 */
[----:B------:R-:W-:-:S12]  /*26c0*/  @P3 BRA `(.L_x_43) ;  /* 0x00000000000c3947 */ /* 0x000fd80003800000 */
[----:B------:R-:W3:Y:S02]  /*26d0*/  LDG.E.U8 R68, desc[UR36][R8.64] ;  /* 0x0000002408447981 */ /* 0x000ee4000c1e1100 */
[----:B---3--:R-:W-:-:S05]  /*26e0*/  PRMT R0, R68, 0x8880, RZ ;  /* 0x0000888044007816 */ /* 0x008fca00000000ff */
[----:B------:R-:W-:-:S07]  /*26f0*/  IMAD R13, R0, R59, RZ ;  /* 0x0000003b000d7224 */ /* 0x000fce00078e02ff */
.L_x_43:
[----:B------:R-:W-:Y:S05]  /*2700*/  BSYNC B1 ;  /* 0x0000000000017941 */ /* 0x000fea0003800000 */
.L_x_42:
[----:B------:R-:W-:Y:S01]  /*2710*/  @!P3 IMAD R11, R26, R58, R13 ;  /* 0x0000003a1a0bb224 */ /* 0x000fe200078e020d */
[----:B------:R-:W-:Y:S04]  /*2720*/  BSSY B1, `(.L_x_44) ;  /* 0x0000006000017945 */ /* 0x000fe80003800000 */
[----:B------:R3:W-:Y:S01]  /*2730*/  @!P3 STG.E.U8 desc[UR36][R4.64], R11 ;  /* 0x0000000b0400b986 */ /* 0x0007e2000c101124 */
[----:B------:R-:W-:Y:S05]  /*2740*/  @P2 BRA `(.L_x_45) ;  /* 0x00000000000c2947 */ /* 0x000fea0003800000 */
[----:B------:R-:W4:Y:S02]  /*2750*/  LDG.E.U8 R68, desc[UR36][R8.64+0x1] ;  /* 0x0000012408447981 */ /* 0x000f24000c1e1100 */
[----:B----4-:R-:W-:-:S05]  /*2760*/  PRMT R0, R68, 0x8880, RZ ;  /* 0x0000888044007816 */ /* 0x010fca00000000ff */
[----:B------:R-:W-:-:S07]  /*2770*/  IMAD R13, R0, R59, RZ ;  /* 0x0000003b000d7224 */ /* 0x000fce00078e02ff */
.L_x_45:
[----:B------:R-:W-:Y:S05]  /*2780*/  BSYNC B1 ;  /* 0x0000000000017941 */ /* 0x000fea0003800000 */
.L_x_44:
[----:B------:R-:W-:Y:S01]  /*2790*/  @!P2 IMAD R27, R27, R58, R13 ;  /* 0x0000003a1b1ba224 */ /* 0x000fe200078e020d */
[----:B------:R-:W-:Y:S04]  /*27a0*/  BSSY B1, `(.L_x_46) ;  /* 0x0000006000017945 */ /* 0x000fe80003800000 */
[----:B------:R4:W-:Y:S01]  /*27b0*/  @!P2 STG.E.U8 desc[UR36][R4.64+0x1], R27 ;  /* 0x0000011b0400a986 */ /* 0x0009e2000c101124 */
[----:B------:R-:W-:Y:S05]  /*27c0*/  @P5 BRA `(.L_x_47) ;  /* 0x00000000000c5947 */ /* 0x000fea0003800000 */
[----:B------:R-:W5:Y:S02]  /*27d0*/  LDG.E.U8 R68, desc[UR36][R2.64+0x8] ;  /* 0x0000082402447981 */ /* 0x000f64000c1e1100 */
[----:B-----5:R-:W-:-:S05]  /*27e0*/  PRMT R0, R68, 0x8880, RZ ;  /* 0x0000888044007816 */ /* 0x020fca00000000ff */
[----:B------:R-:W-:-:S07]  /*27f0*/  IMAD R13, R0, R59, RZ ;  /* 0x0000003b000d7224 */ /* 0x000fce00078e02ff */
.L_x_47:
[----:B------:R-:W-:Y:S05]  /*2800*/  BSYNC B1 ;  /* 0x0000000000017941 */ /* 0x000fea0003800000 */
.L_x_46:
[----:B---3--:R-:W-:Y:S01]  /*2810*/  @!P5 IMAD R11, R28, R58, R13 ;  /* 0x0000003a1c0bd224 */ /* 0x008fe200078e020d */
[----:B------:R-:W-:Y:S04]  /*2820*/  BSSY B1, `(.L_x_48) ;  /* 0x0000006000017945 */ /* 0x000fe80003800000 */
[----:B------:R3:W-:Y:S01]  /*2830*/  @!P5 STG.E.U8 desc[UR36][R6.64+0x8], R11 ;  /* 0x0000080b0600d986 */ /* 0x0007e2000c101124 */
[----:B------:R-:W-:Y:S05]  /*2840*/  @P4 BRA `(.L_x_49) ;  /* 0x00000000000c4947 */ /* 0x000fea0003800000 */
[----:B------:R-:W5:Y:S02]  /*2850*/  LDG.E.U8 R68, desc[UR36][R2.64+0x9] ;  /* 0x0000092402447981 */ /* 0x000f64000c1e1100 */
[----:B-----5:R-:W-:-:S05]  /*2860*/  PRMT R0, R68, 0x8880, RZ ;  /* 0x0000888044007816 */ /* 0x020fca00000000ff */
[----:B------:R-:W-:-:S07]  /*2870*/  IMAD R13, R0, R59, RZ ;  /* 0x0000003b000d7224 */ /* 0x000fce00078e02ff */
.L_x_49:
[----:B------:R-:W-:Y:S05]  /*2880*/  BSYNC B1 ;  /* 0x0000000000017941 */ /* 0x000fea0003800000 */
.L_x_48:
[C---:B------:R-:W-:Y:S01]  /*2890*/  ISETP.LT.OR P1, PT, R72.reuse, 0x9, !P1 ;  /* 0x000000094800780c */ /* 0x040fe20004f21670 */
[----:B------:R-:W-:Y:S01]  /*28a0*/  @!P4 IMAD R29, R29, R58, R13 ;  /* 0x0000003a1d1dc224 */ /* 0x000fe200078e020d */
[C---:B------:R-:W-:Y:S01]  /*28b0*/  ISETP.GE.AND P3, PT, R73.reuse, 0x11, PT ;  /* 0x000000114900780c */ /* 0x040fe20003f66270 */
[----:B------:R-:W-:Y:S01]  /*28c0*/  BSSY B1, `(.L_x_50) ;  /* 0x000000a000017945 */ /* 0x000fe20003800000 */
[----:B------:R-:W-:Y:S02]  /*28d0*/  ISETP.GE.AND P2, PT, R73, 0x12, PT ;  /* 0x000000124900780c */ /* 0x000fe40003f46270 */
[----:B------:R0:W-:Y:S01]  /*28e0*/  @!P4 STG.E.U8 desc[UR36][R6.64+0x9], R29 ;  /* 0x0000091d0600c986 */ /* 0x0001e2000c101124 */
[C---:B------:R-:W-:Y:S02]  /*28f0*/  ISETP.LT.OR P0, PT, R72.reuse, 0x9, !P0 ;  /* 0x000000094800780c */ /* 0x040fe40004701670 */
[C---:B------:R-:W-:Y:S02]  /*2900*/  ISETP.LT.OR P5, PT, R72.reuse, 0x1, !P3 ;  /* 0x000000014800780c */ /* 0x040fe40005fa1670 */
[----:B------:R-:W-:-:S02]  /*2910*/  ISETP.LT.OR P4, PT, R72, 0x1, !P2 ;  /* 0x000000014800780c */ /* 0x000fc40005781670 */
[----:B------:R-:W-:Y:S11]  /*2920*/  @P1 BRA `(.L_x_51) ;  /* 0x00000000000c1947 */ /* 0x000ff60003800000 */
[----:B------:R-:W5:Y:S02]  /*2930*/  LDG.E.U8 R68, desc[UR36][R8.64+0x8] ;  /* 0x0000082408447981 */ /* 0x000f64000c1e1100 */
[----:B-----5:R-:W-:-:S05]  /*2940*/  PRMT R0, R68, 0x8880, RZ ;  /* 0x0000888044007816 */ /* 0x020fca00000000ff */
[----:B------:R-:W-:-:S07]  /*2950*/  IMAD R13, R0, R59, RZ ;  /* 0x0000003b000d7224 */ /* 0x000fce00078e02ff */
.L_x_51:
[----:B------:R-:W-:Y:S05]  /*2960*/  BSYNC B1 ;  /* 0x0000000000017941 */ /* 0x000fea0003800000 */
.L_x_50:
[----:B---3--:R-:W-:Y:S01]  /*2970*/  @!P1 IMAD R11, R30, R58, R13 ;  /* 0x0000003a1e0b9224 */ /* 0x008fe200078e020d */
[----:B------:R-:W-:Y:S04]  /*2980*/  BSSY B1, `(.L_x_52) ;  /* 0x0000006000017945 */ /* 0x000fe80003800000 */
[----:B------:R3:W-:Y:S01]  /*2990*/  @!P1 STG.E.U8 desc[UR36][R4.64+0x8], R11 ;  /* 0x0000080b04009986 */ /* 0x0007e2000c101124 */
[----:B------:R-:W-:Y:S05]  /*29a0*/  @P0 BRA `(.L_x_53) ;  /* 0x00000000000c0947 */ /* 0x000fea0003800000 */
[----:B------:R-:W5:Y:S02]  /*29b0*/  LDG.E.U8 R68, desc[UR36][R8.64+0x9] ;  /* 0x0000092408447981 */ /* 0x000f64000c1e1100 */
[----:B-----5:R-:W-:-:S05]  /*29c0*/  PRMT R0, R68, 0x8880, RZ ;  /* 0x0000888044007816 */ /* 0x020fca00000000ff */
[----:B------:R-:W-:-:S07]  /*29d0*/  IMAD R13, R0, R59, RZ ;  /* 0x0000003b000d7224 */ /* 0x000fce00078e02ff */
.L_x_53:
[----:B------:R-:W-:Y:S05]  /*29e0*/  BSYNC B1 ;  /* 0x0000000000017941 */ /* 0x000fea0003800000 */
.L_x_52:
[----:B------:R-:W-:Y:S01]  /*29f0*/  @!P0 IMAD R31, R31, R58, R13 ;  /* 0x0000003a1f1f8224 */ /* 0x000fe200078e020d */
[----:B------:R-:W-:Y:S04]  /*2a00*/  BSSY B1, `(.L_x_54) ;  /* 0x0000006000017945 */ /* 0x000fe80003800000 */
[----:B------:R0:W-:Y:S01]  /*2a10*/  @!P0 STG.E.U8 desc[UR36][R4.64+0x9], R31 ;  /* 0x0000091f04008986 */ /* 0x0001e2000c101124 */
[----:B------:R-:W-:Y:S05]  /*2a20*/  @P5 BRA `(.L_x_55) ;  /* 0x00000000000c5947 */ /* 0x000fea0003800000 */
[----:B------:R-:W5:Y:S02]  /*2a30*/  LDG.E.U8 R68, desc[UR36][R2.64+0x10] ;  /* 0x0000102402447981 */ /* 0x000f64000c1e1100 */
[----:B-----5:R-:W-:-:S05]  /*2a40*/  PRMT R0, R68, 0x8880, RZ ;  /* 0x0000888044007816 */ /* 0x020fca00000000ff */
[----:B------:R-:W-:-:S07]  /*2a50*/  IMAD R13, R0, R59, RZ ;  /* 0x0000003b000d7224 */ /* 0x000fce00078e02ff */
.L_x_55:
[----:B------:R-:W-:Y:S05]  /*2a60*/  BSYNC B1 ;  /* 0x0000000000017941 */ /* 0x000fea0003800000 */
.L_x_54:
[----:B---3--:R-:W-:Y:S01]  /*2a70*/  @!P5 IMAD R11, R32, R58, R13 ;  /* 0x0000003a200bd224 */ /* 0x008fe200078e020d */
[----:B------:R-:W-:Y:S04]  /*2a80*/  BSSY B1, `(.L_x_56) ;  /* 0x0000006000017945 */ /* 0x000fe80003800000 */
[----:B------:R3:W-:Y:S01]  /*2a90*/  @!P5 STG.E.U8 desc[UR36][R6.64+0x10], R11 ;  /* 0x0000100b0600d986 */ /* 0x0007e2000c101124 */
[----:B------:R-:W-:Y:S05]  /*2aa0*/  @P4 BRA `(.L_x_57) ;  /* 0x00000000000c4947 */ /* 0x000fea0003800000 */
[----:B------:R-:W5:Y:S02]  /*2ab0*/  LDG.E.U8 R68, desc[UR36][R2.64+0x11] ;  /* 0x0000112402447981 */ /* 0x000f64000c1e1100 */
[----:B-----5:R-:W-:-:S05]  /*2ac0*/  PRMT R0, R68, 0x8880, RZ ;  /* 0x0000888044007816 */ /* 0x020fca00000000ff */
[----:B------:R-:W-:-:S07]  /*2ad0*/  IMAD R13, R0, R59, RZ ;  /* 0x0000003b000d7224 */ /* 0x000fce00078e02ff */
.L_x_57:
[----:B------:R-:W-:Y:S05]  /*2ae0*/  BSYNC B1 ;  /* 0x0000000000017941 */ /* 0x000fea0003800000 */
.L_x_56:
        /* <DEDUP_REMOVED lines=13> */
.L_x_59:
[----:B------:R-:W-:Y:S05]  /*2bc0*/  BSYNC B1 ;  /* 0x0000000000017941 */ /* 0x000fea0003800000 */
.L_x_58:
[----:B---3--:R-:W-:Y:S01]  /*2bd0*/  @!P3 IMAD R11, R34, R58, R13 ;  /* 0x0000003a220bb224 */ /* 0x008fe200078e020d */
[----:B------:R-:W-:Y:S04]  /*2be0*/  BSSY B1, `(.L_x_60) ;  /* 0x0000006000017945 */ /* 0x000fe80003800000 */
[----:B------:R3:W-:Y:S01]  /*2bf0*/  @!P3 STG.E.U8 desc[UR36][R4.64+0x10], R11 ;  /* 0x0000100b0400b986 */ /* 0x0007e2000c101124 */
[----:B------:R-:W-:Y:S05]  /*2c00*/  @P2 BRA `(.L_x_61) ;  /* 0x00000000000c2947 */ /* 0x000fea0003800000 */
[----:B------:R-:W5:Y:S02]  /*2c10*/  LDG.E.U8 R68, desc[UR36][R8.64+0x11] ;  /* 0x0000112408447981 */ /* 0x000f64000c1e1100 */
[----:B-----5:R-:W-:-:S05]  /*2c20*/  PRMT R0, R68, 0x8880, RZ ;  /* 0x0000888044007816 */ /* 0x020fca00000000ff */
[----:B------:R-:W-:-:S07]  /*2c30*/  IMAD R13, R0, R59, RZ ;  /* 0x0000003b000d7224 */ /* 0x000fce00078e02ff */
.L_x_61:
[----:B------:R-:W-:Y:S05]  /*2c40*/  BSYNC B1 ;  /* 0x0000000000017941 */ /* 0x000fea0003800000 */
.L_x_60:
[----:B------:R-:W-:Y:S01]  /*2c50*/  @!P2 IMAD R35, R35, R58, R13 ;  /* 0x0000003a2323a224 */ /* 0x000fe200078e020d */
[----:B------:R-:W-:Y:S04]  /*2c60*/  BSSY B1, `(.L_x_62) ;  /* 0x0000006000017945 */ /* 0x000fe80003800000 */
[----:B------:R0:W-:Y:S01]  /*2c70*/  @!P2 STG.E.U8 desc[UR36][R4.64+0x11], R35 ;  /* 0x000011230400a986 */ /* 0x0001e2000c101124 */
[----:B------:R-:W-:Y:S05]  /*2c80*/  @P5 BRA `(.L_x_63) ;  /* 0x00000000000c5947 */ /* 0x000fea0003800000 */
[----:B------:R-:W5:Y:S02]  /*2c90*/  LDG.E.U8 R68, desc[UR36][R2.64+0x18] ;  /* 0x0000182402447981 */ /* 0x000f64000c1e1100 */
[----:B-----5:R-:W-:-:S05]  /*2ca0*/  PRMT R0, R68, 0x8880, RZ ;  /* 0x0000888044007816 */ /* 0x020fca00000000ff */
[----:B------:R-:W-:-:S07]  /*2cb0*/  IMAD R13, R0, R59, RZ ;  /* 0x0000003b000d7224 */ /* 0x000fce00078e02ff */
.L_x_63:
[----:B------:R-:W-:Y:S05]  /*2cc0*/  BSYNC B1 ;  /* 0x0000000000017941 */ /* 0x000fea0003800000 */
.L_x_62:
[----:B---3--:R-:W-:Y:S01]  /*2cd0*/  @!P5 IMAD R11, R36, R58, R13 ;  /* 0x0000003a240bd224 */ /* 0x008fe200078e020d */
[----:B------:R-:W-:Y:S04]  /*2ce0*/  BSSY B1, `(.L_x_64) ;  /* 0x0000006000017945 */ /* 0x000fe80003800000 */
[----:B------:R3:W-:Y:S01]  /*2cf0*/  @!P5 STG.E.U8 desc[UR36][R6.64+0x18], R11 ;  /* 0x0000180b0600d986 */ /* 0x0007e2000c101124 */
[----:B------:R-:W-:Y:S05]  /*2d00*/  @P4 BRA `(.L_x_65) ;  /* 0x00000000000c4947 */ /* 0x000fea0003800000 */
[----:B------:R-:W5:Y:S02]  /*2d10*/  LDG.E.U8 R68, desc[UR36][R2.64+0x19] ;  /* 0x0000192402447981 */ /* 0x000f64000c1e1100 */
[----:B-----5:R-:W-:-:S05]  /*2d20*/  PRMT R0, R68, 0x8880, RZ ;  /* 0x0000888044007816 */ /* 0x020fca00000000ff */
[----:B------:R-:W-:-:S07]  /*2d30*/  IMAD R13, R0, R59, RZ ;  /* 0x0000003b000d7224 */ /* 0x000fce00078e02ff */
.L_x_65:
[----:B------:R-:W-:Y:S05]  /*2d40*/  BSYNC B1 ;  /* 0x0000000000017941 */ /* 0x000fea0003800000 */
.L_x_64:
        /* <DEDUP_REMOVED lines=13> */
.L_x_67:
[----:B------:R-:W-:Y:S05]  /*2e20*/  BSYNC B1 ;  /* 0x0000000000017941 */ /* 0x000fea0003800000 */
.L_x_66:
[----:B---3--:R-:W-:Y:S01]  /*2e30*/  @!P1 IMAD R11, R38, R58, R13 ;  /* 0x0000003a260b9224 */ /* 0x008fe200078e020d */
[----:B------:R-:W-:Y:S04]  /*2e40*/  BSSY B1, `(.L_x_68) ;  /* 0x0000006000017945 */ /* 0x000fe80003800000 */
[----:B------:R3:W-:Y:S01]  /*2e50*/  @!P1 STG.E.U8 desc[UR36][R4.64+0x18], R11 ;  /* 0x0000180b04009986 */ /* 0x0007e2000c101124 */
[----:B------:R-:W-:Y:S05]  /*2e60*/  @P4 BRA `(.L_x_69) ;  /* 0x00000000000c4947 */ /* 0x000fea0003800000 */
[----:B------:R-:W5:Y:S02]  /*2e70*/  LDG.E.U8 R68, desc[UR36][R8.64+0x19] ;  /* 0x0000192408447981 */ /* 0x000f64000c1e1100 */
[----:B-----5:R-:W-:-:S05]  /*2e80*/  PRMT R0, R68, 0x8880, RZ ;  /* 0x0000888044007816 */ /* 0x020fca00000000ff */
[----:B------:R-:W-:-:S07]  /*2e90*/  IMAD R13, R0, R59, RZ ;  /* 0x0000003b000d7224 */ /* 0x000fce00078e02ff */
.L_x_69:
[----:B------:R-:W-:Y:S05]  /*2ea0*/  BSYNC B1 ;  /* 0x0000000000017941 */ /* 0x000fea0003800000 */
.L_x_68:
[----:B------:R-:W-:Y:S01]  /*2eb0*/  @!P4 IMAD R39, R39, R58, R13 ;  /* 0x0000003a2727c224 */ /* 0x000fe200078e020d */
[----:B------:R-:W-:Y:S04]  /*2ec0*/  BSSY B1, `(.L_x_70) ;  /* 0x0000006000017945 */ /* 0x000fe80003800000 */
[----:B------:R0:W-:Y:S01]  /*2ed0*/  @!P4 STG.E.U8 desc[UR36][R4.64+0x19], R39 ;  /* 0x000019270400c986 */ /* 0x0001e2000c101124 */
[----:B------:R-:W-:Y:S05]  /*2ee0*/  @P5 BRA `(.L_x_71) ;  /* 0x00000000000c5947 */ /* 0x000fea0003800000 */
[----:B------:R-:W5:Y:S02]  /*2ef0*/  LDG.E.U8 R68, desc[UR36][R2.64+0x20] ;  /* 0x0000202402447981 */ /* 0x000f64000c1e1100 */
[----:B-----5:R-:W-:-:S05]  /*2f00*/  PRMT R0, R68, 0x8880, RZ ;  /* 0x0000888044007816 */ /* 0x020fca00000000ff */
[----:B------:R-:W-:-:S07]  /*2f10*/  IMAD R13, R0, R59, RZ ;  /* 0x0000003b000d7224 */ /* 0x000fce00078e02ff */
.L_x_71:
[----:B------:R-:W-:Y:S05]  /*2f20*/  BSYNC B1 ;  /* 0x0000000000017941 */ /* 0x000fea0003800000 */
.L_x_70:
[----:B---3--:R-:W-:Y:S01]  /*2f30*/  @!P5 IMAD R11, R40, R58, R13 ;  /* 0x0000003a280bd224 */ /* 0x008fe200078e020d */
[----:B------:R-:W-:Y:S04]  /*2f40*/  BSSY B1, `(.L_x_72) ;  /* 0x0000006000017945 */ /* 0x000fe80003800000 */
[----:B------:R3:W-:Y:S01]  /*2f50*/  @!P5 STG.E.U8 desc[UR36][R6.64+0x20], R11 ;  /* 0x0000200b0600d986 */ /* 0x0007e2000c101124 */
[----:B------:R-:W-:Y:S05]  /*2f60*/  @P0 BRA `(.L_x_73) ;  /* 0x00000000000c0947 */ /* 0x000fea0003800000 */
[----:B------:R-:W5:Y:S02]  /*2f70*/  LDG.E.U8 R68, desc[UR36][R2.64+0x21] ;  /* 0x0000212402447981 */ /* 0x000f64000c1e1100 */
[----:B-----5:R-:W-:-:S05]  /*2f80*/  PRMT R0, R68, 0x8880, RZ ;  /* 0x0000888044007816 */ /* 0x020fca00000000ff */
[----:B------:R-:W-:-:S07]  /*2f90*/  IMAD R13, R0, R59, RZ ;  /* 0x0000003b000d7224 */ /* 0x000fce00078e02ff */
.L_x_73:
[----:B------:R-:W-:Y:S05]  /*2fa0*/  BSYNC B1 ;  /* 0x0000000000017941 */ /* 0x000fea0003800000 */
.L_x_72:
        /* <DEDUP_REMOVED lines=13> */
.L_x_75:
[----:B------:R-:W-:Y:S05]  /*3080*/  BSYNC B1 ;  /* 0x0000000000017941 */ /* 0x000fea0003800000 */
.L_x_74:
[----:B---3--:R-:W-:Y:S01]  /*3090*/  @!P3 IMAD R11, R42, R58, R13 ;  /* 0x0000003a2a0bb224 */ /* 0x008fe200078e020d */
[----:B------:R-:W-:Y:S04]  /*30a0*/  BSSY B1, `(.L_x_76) ;  /* 0x0000006000017945 */ /* 0x000fe80003800000 */
[----:B------:R3:W-:Y:S01]  /*30b0*/  @!P3 STG.E.U8 desc[UR36][R4.64+0x20], R11 ;  /* 0x0000200b0400b986 */ /* 0x0007e2000c101124 */
[----:B------:R-:W-:Y:S05]  /*30c0*/  @P2 BRA `(.L_x_77) ;  /* 0x00000000000c2947 */ /* 0x000fea0003800000 */
[----:B------:R-:W5:Y:S02]  /*30d0*/  LDG.E.U8 R68, desc[UR36][R8.64+0x21] ;  /* 0x0000212408447981 */ /* 0x000f64000c1e1100 */
[----:B-----5:R-:W-:-:S05]  /*30e0*/  PRMT R0, R68, 0x8880, RZ ;  /* 0x0000888044007816 */ /* 0x020fca00000000ff */
[----:B------:R-:W-:-:S07]  /*30f0*/  IMAD R13, R0, R59, RZ ;  /* 0x0000003b000d7224 */ /* 0x000fce00078e02ff */
.L_x_77:
[----:B------:R-:W-:Y:S05]  /*3100*/  BSYNC B1 ;  /* 0x0000000000017941 */ /* 0x000fea0003800000 */
.L_x_76:
[----:B------:R-:W-:Y:S01]  /*3110*/  @!P2 IMAD R43, R43, R58, R13 ;  /* 0x0000003a2b2ba224 */ /* 0x000fe200078e020d */
[----:B------:R-:W-:Y:S04]  /*3120*/  BSSY B1, `(.L_x_78) ;  /* 0x0000006000017945 */ /* 0x000fe80003800000 */
[----:B------:R0:W-:Y:S01]  /*3130*/  @!P2 STG.E.U8 desc[UR36][R4.64+0x21], R43 ;  /* 0x0000212b0400a986 */ /* 0x0001e2000c101124 */
[----:B------:R-:W-:Y:S05]  /*3140*/  @P0 BRA `(.L_x_79) ;  /* 0x00000000000c0947 */ /* 0x000fea0003800000 */
[----:B------:R-:W5:Y:S02]  /*3150*/  LDG.E.U8 R68, desc[UR36][R2.64+0x28] ;  /* 0x0000282402447981 */ /* 0x000f64000c1e1100 */
[----:B-----5:R-:W-:-:S05]  /*3160*/  PRMT R0, R68, 0x8880, RZ ;  /* 0x0000888044007816 */ /* 0x020fca00000000ff */
[----:B------:R-:W-:-:S07]  /*3170*/  IMAD R13, R0, R59, RZ ;  /* 0x0000003b000d7224 */ /* 0x000fce00078e02ff */
.L_x_79:
[----:B------:R-:W-:Y:S05]  /*3180*/  BSYNC B1 ;  /* 0x0000000000017941 */ /* 0x000fea0003800000 */
.L_x_78:
[----:B---3--:R-:W-:Y:S01]  /*3190*/  @!P0 IMAD R11, R44, R58, R13 ;  /* 0x0000003a2c0b8224 */ /* 0x008fe200078e020d */
[----:B------:R-:W-:Y:S04]  /*31a0*/  BSSY B1, `(.L_x_80) ;  /* 0x0000006000017945 */ /* 0x000fe80003800000 */
[----:B------:R3:W-:Y:S01]  /*31b0*/  @!P0 STG.E.U8 desc[UR36][R6.64+0x28], R11 ;  /* 0x0000280b06008986 */ /* 0x0007e2000c101124 */
[----:B------:R-:W-:Y:S05]  /*31c0*/  @P5 BRA `(.L_x_81) ;  /* 0x00000000000c5947 */ /* 0x000fea0003800000 */
[----:B------:R-:W5:Y:S02]  /*31d0*/  LDG.E.U8 R68, desc[UR36][R2.64+0x29] ;  /* 0x0000292402447981 */ /* 0x000f64000c1e1100 */
[----:B-----5:R-:W-:-:S05]  /*31e0*/  PRMT R0, R68, 0x8880, RZ ;  /* 0x0000888044007816 */ /* 0x020fca00000000ff */
[----:B------:R-:W-:-:S07]  /*31f0*/  IMAD R13, R0, R59, RZ ;  /* 0x0000003b000d7224 */ /* 0x000fce00078e02ff */
.L_x_81:
[----:B------:R-:W-:Y:S05]  /*3200*/  BSYNC B1 ;  /* 0x0000000000017941 */ /* 0x000fea0003800000 */
.L_x_80:
        /* <DEDUP_REMOVED lines=13> */
.L_x_83:
[----:B------:R-:W-:Y:S05]  /*32e0*/  BSYNC B1 ;  /* 0x0000000000017941 */ /* 0x000fea0003800000 */
.L_x_82:
[----:B---3--:R-:W-:Y:S01]  /*32f0*/  @!P4 IMAD R11, R46, R58, R13 ;  /* 0x0000003a2e0bc224 */ /* 0x008fe200078e020d */
[----:B------:R-:W-:Y:S04]  /*3300*/  BSSY B1, `(.L_x_84) ;  /* 0x0000006000017945 */ /* 0x000fe80003800000 */
[----:B------:R3:W-:Y:S01]  /*3310*/  @!P4 STG.E.U8 desc[UR36][R4.64+0x28], R11 ;  /* 0x0000280b0400c986 */ /* 0x0007e2000c101124 */
[----:B------:R-:W-:Y:S05]  /*3320*/  @P1 BRA `(.L_x_85) ;  /* 0x00000000000c1947 */ /* 0x000fea0003800000 */
[----:B------:R-:W5:Y:S02]  /*3330*/  LDG.E.U8 R68, desc[UR36][R8.64+0x29] ;  /* 0x0000292408447981 */ /* 0x000f64000c1e1100 */
[----:B-----5:R-:W-:-:S05]  /*3340*/  PRMT R0, R68, 0x8880, RZ ;  /* 0x0000888044007816 */ /* 0x020fca00000000ff */
[----:B------:R-:W-:-:S07]  /*3350*/  IMAD R13, R0, R59, RZ ;  /* 0x0000003b000d7224 */ /* 0x000fce00078e02ff */
.L_x_85:
[----:B------:R-:W-:Y:S05]  /*3360*/  BSYNC B1 ;  /* 0x0000000000017941 */ /* 0x000fea0003800000 */
.L_x_84:
[----:B------:R-:W-:Y:S01]  /*3370*/  @!P1 IMAD R47, R47, R58, R13 ;  /* 0x0000003a2f2f9224 */ /* 0x000fe200078e020d */
[----:B------:R-:W-:Y:S04]  /*3380*/  BSSY B1, `(.L_x_86) ;  /* 0x0000006000017945 */ /* 0x000fe80003800000 */
[----:B------:R0:W-:Y:S01]  /*3390*/  @!P1 STG.E.U8 desc[UR36][R4.64+0x29], R47 ;  /* 0x0000292f04009986 */ /* 0x0001e2000c101124 */
[----:B------:R-:W-:Y:S05]  /*33a0*/  @P3 BRA `(.L_x_87) ;  /* 0x00000000000c3947 */ /* 0x000fea0003800000 */
[----:B------:R-:W5:Y:S02]  /*33b0*/  LDG.E.U8 R68, desc[UR36][R2.64+0x30] ;  /* 0x0000302402447981 */ /* 0x000f64000c1e1100 */
[----:B-----5:R-:W-:-:S05]  /*33c0*/  PRMT R0, R68, 0x8880, RZ ;  /* 0x0000888044007816 */ /* 0x020fca00000000ff */
[----:B------:R-:W-:-:S07]  /*33d0*/  IMAD R13, R0, R59, RZ ;  /* 0x0000003b000d7224 */ /* 0x000fce00078e02ff */
.L_x_87:
[----:B------:R-:W-:Y:S05]  /*33e0*/  BSYNC B1 ;  /* 0x0000000000017941 */ /* 0x000fea0003800000 */
.L_x_86:
[----:B---3--:R-:W-:Y:S01]  /*33f0*/  @!P3 IMAD R11, R48, R58, R13 ;  /* 0x0000003a300bb224 */ /* 0x008fe200078e020d */
[----:B------:R-:W-:Y:S04]  /*3400*/  BSSY B1, `(.L_x_88) ;  /* 0x0000006000017945 */ /* 0x000fe80003800000 */
[----:B------:R3:W-:Y:S01]  /*3410*/  @!P3 STG.E.U8 desc[UR36][R6.64+0x30], R11 ;  /* 0x0000300b0600b986 */ /* 0x0007e2000c101124 */
[----:B------:R-:W-:Y:S05]  /*3420*/  @P5 BRA `(.L_x_89) ;  /* 0x00000000000c5947 */ /* 0x000fea0003800000 */
[----:B------:R-:W5:Y:S02]  /*3430*/  LDG.E.U8 R68, desc[UR36][R2.64+0x31] ;  /* 0x0000312402447981 */ /* 0x000f64000c1e1100 */
[----:B-----5:R-:W-:-:S05]  /*3440*/  PRMT R0, R68, 0x8880, RZ ;  /* 0x0000888044007816 */ /* 0x020fca00000000ff */
[----:B------:R-:W-:-:S07]  /*3450*/  IMAD R13, R0, R59, RZ ;  /* 0x0000003b000d7224 */ /* 0x000fce00078e02ff */
.L_x_89:
[----:B------:R-:W-:Y:S05]  /*3460*/  BSYNC B1 ;  /* 0x0000000000017941 */ /* 0x000fea0003800000 */
.L_x_88:
        /* <DEDUP_REMOVED lines=9> */
[----:B------:R-:W-:Y:S01]  /*3500*/  ISETP.LT.OR P3, PT, R72, 0x9, !P3 ;  /* 0x000000094800780c */ /* 0x000fe20005f61670 */
[----:B------:R-:W-:-:S12]  /*3510*/  @P2 BRA `(.L_x_91) ;  /* 0x00000000000c2947 */ /* 0x000fd80003800000 */
[----:B------:R-:W5:Y:S02]  /*3520*/  LDG.E.U8 R68, desc[UR36][R8.64+0x30] ;  /* 0x0000302408447981 */ /* 0x000f64000c1e1100 */
[----:B-----5:R-:W-:-:S05]  /*3530*/  PRMT R0, R68, 0x8880, RZ ;  /* 0x0000888044007816 */ /* 0x020fca00000000ff */
[----:B------:R-:W-:-:S07]  /*3540*/  IMAD R13, R0, R59, RZ ;  /* 0x0000003b000d7224 */ /* 0x000fce00078e02ff */
.L_x_91:
[----:B------:R-:W-:Y:S05]  /*3550*/  BSYNC B1 ;  /* 0x0000000000017941 */ /* 0x000fea0003800000 */
.L_x_90:
[----:B---3--:R-:W-:Y:S01]  /*3560*/  @!P2 IMAD R11, R50, R58, R13 ;  /* 0x0000003a320ba224 */ /* 0x008fe200078e020d */
[----:B------:R-:W-:Y:S04]  /*3570*/  BSSY B1, `(.L_x_92) ;  /* 0x0000006000017945 */ /* 0x000fe80003800000 */
[----:B------:R3:W-:Y:S01]  /*3580*/  @!P2 STG.E.U8 desc[UR36][R4.64+0x30], R11 ;  /* 0x0000300b0400a986 */ /* 0x0007e2000c101124 */
[----:B------:R-:W-:Y:S05]  /*3590*/  @P0 BRA `(.L_x_93) ;  /* 0x00000000000c0947 */ /* 0x000fea0003800000 */
[----:B------:R-:W5:Y:S02]  /*35a0*/  LDG.E.U8 R68, desc[UR36][R8.64+0x31] ;  /* 0x0000312408447981 */ /* 0x000f64000c1e1100 */
[----:B-----5:R-:W-:-:S05]  /*35b0*/  PRMT R0, R68, 0x8880, RZ ;  /* 0x0000888044007816 */ /* 0x020fca00000000ff */
[----:B------:R-:W-:-:S07]  /*35c0*/  IMAD R13, R0, R59, RZ ;  /* 0x0000003b000d7224 */ /* 0x000fce00078e02ff */
.L_x_93:
[----:B------:R-:W-:Y:S05]  /*35d0*/  BSYNC B1 ;  /* 0x0000000000017941 */ /* 0x000fea0003800000 */
.L_x_92:
[----:B------:R-:W-:Y:S01]  /*35e0*/  @!P0 IMAD R51, R51, R58, R13 ;  /* 0x0000003a33338224 */ /* 0x000fe200078e020d */
[----:B------:R-:W-:Y:S04]  /*35f0*/  BSSY B1, `(.L_x_94) ;  /* 0x0000006000017945 */ /* 0x000fe80003800000 */
[----:B------:R0:W-:Y:S01]  /*3600*/  @!P0 STG.E.U8 desc[UR36][R4.64+0x31], R51 ;  /* 0x0000313304008986 */ /* 0x0001e2000c101124 */
[----:B------:R-:W-:Y:S05]  /*3610*/  @P5 BRA `(.L_x_95) ;  /* 0x00000000000c5947 */ /* 0x000fea0003800000 */
[----:B------:R-:W5:Y:S02]  /*3620*/  LDG.E.U8 R68, desc[UR36][R2.64+0x38] ;  /* 0x0000382402447981 */ /* 0x000f64000c1e1100 */
[----:B-----5:R-:W-:-:S05]  /*3630*/  PRMT R0, R68, 0x8880, RZ ;  /* 0x0000888044007816 */ /* 0x020fca00000000ff */
[----:B------:R-:W-:-:S07]  /*3640*/  IMAD R13, R0, R59, RZ ;  /* 0x0000003b000d7224 */ /* 0x000fce00078e02ff */
.L_x_95:
[----:B------:R-:W-:Y:S05]  /*3650*/  BSYNC B1 ;  /* 0x0000000000017941 */ /* 0x000fea0003800000 */
.L_x_94:
[----:B---3--:R-:W-:Y:S01]  /*3660*/  @!P5 IMAD R11, R52, R58, R13 ;  /* 0x0000003a340bd224 */ /* 0x008fe200078e020d */
[----:B------:R-:W-:Y:S04]  /*3670*/  BSSY B1, `(.L_x_96) ;  /* 0x0000006000017945 */ /* 0x000fe80003800000 */
[----:B------:R3:W-:Y:S01]  /*3680*/  @!P5 STG.E.U8 desc[UR36][R6.64+0x38], R11 ;  /* 0x0000380b0600d986 */ /* 0x0007e2000c101124 */
[----:B------:R-:W-:Y:S05]  /*3690*/  @P4 BRA `(.L_x_97) ;  /* 0x00000000000c4947 */ /* 0x000fea0003800000 */
[----:B------:R-:W5:Y:S02]  /*36a0*/  LDG.E.U8 R68, desc[UR36][R2.64+0x39] ;  /* 0x0000392402447981 */ /* 0x000f64000c1e1100 */
[----:B-----5:R-:W-:-:S05]  /*36b0*/  PRMT R0, R68, 0x8880, RZ ;  /* 0x0000888044007816 */ /* 0x020fca00000000ff */
[----:B------:R-:W-:-:S07]  /*36c0*/  IMAD R13, R0, R59, RZ ;  /* 0x0000003b000d7224 */ /* 0x000fce00078e02ff */
.L_x_97:
[----:B------:R-:W-:Y:S05]  /*36d0*/  BSYNC B1 ;  /* 0x0000000000017941 */ /* 0x000fea0003800000 */
.L_x_96:
[----:B------:R-:W-:Y:S01]  /*36e0*/  @!P4 IMAD R53, R53, R58, R13 ;  /* 0x0000003a3535c224 */ /* 0x000fe200078e020d */
[----:B------:R-:W-:Y:S04]  /*36f0*/  BSSY B1, `(.L_x_98) ;  /* 0x0000006000017945 */ /* 0x000fe80003800000 */
[----:B------:R0:W-:Y:S01]  /*3700*/  @!P4 STG.E.U8 desc[UR36][R6.64+0x39], R53 ;  /* 0x000039350600c986 */ /* 0x0001e2000c101124 */
[----:B------:R-:W-:Y:S05]  /*3710*/  @P3 BRA `(.L_x_99) ;  /* 0x00000000000c3947 */ /* 0x000fea0003800000 */
[----:B------:R-:W5:Y:S02]  /*3720*/  LDG.E.U8 R68, desc[UR36][R8.64+0x38] ;  /* 0x0000382408447981 */ /* 0x000f64000c1e1100 */
[----:B-----5:R-:W-:-:S05]  /*3730*/  PRMT R0, R68, 0x8880, RZ ;  /* 0x0000888044007816 */ /* 0x020fca00000000ff */
[----:B------:R-:W-:-:S07]  /*3740*/  IMAD R13, R0, R59, RZ ;  /* 0x0000003b000d7224 */ /* 0x000fce00078e02ff */
.L_x_99:
[----:B------:R-:W-:Y:S05]  /*3750*/  BSYNC B1 ;  /* 0x0000000000017941 */ /* 0x000fea0003800000 */
.L_x_98:
[----:B0-----:R-:W-:Y:S01]  /*3760*/  @!P3 IMAD R3, R54, R58, R13 ;  /* 0x0000003a3603b224 */ /* 0x001fe200078e020d */
[----:B------:R-:W-:Y:S01]  /*3770*/  ISETP.LT.OR P1, PT, R72, 0x9, !P1 ;  /* 0x000000094800780c */ /* 0x000fe20004f21670 */
[----:B------:R-:W-:Y:S03]  /*3780*/  BSSY B1, `(.L_x_100) ;  /* 0x0000006000017945 */ /* 0x000fe60003800000 */
[----:B------:R0:W-:Y:S09]  /*3790*/  @!P3 STG.E.U8 desc[UR36][R4.64+0x38], R3 ;  /* 0x000038030400b986 */ /* 0x0001f2000c101124 */
[----:B------:R-:W-:Y:S05]  /*37a0*/  @P1 BRA `(.L_x_101) ;  /* 0x00000000000c1947 */ /* 0x000fea0003800000 */
[----:B------:R-:W5:Y:S02]  /*37b0*/  LDG.E.U8 R68, desc[UR36][R8.64+0x39] ;  /* 0x0000392408447981 */ /* 0x000f64000c1e1100 */
[----:B-----5:R-:W-:-:S05]  /*37c0*/  PRMT R0, R68, 0x8880, RZ ;  /* 0x0000888044007816 */ /* 0x020fca00000000ff */
[----:B------:R-:W-:-:S07]  /*37d0*/  IMAD R13, R0, R59, RZ ;  /* 0x0000003b000d7224 */ /* 0x000fce00078e02ff */
.L_x_101:
[----:B------:R-:W-:Y:S05]  /*37e0*/  BSYNC B1 ;  /* 0x0000000000017941 */ /* 0x000fea0003800000 */
.L_x_100:
[----:B------:R-:W-:Y:S01]  /*37f0*/  IMAD R13, R55, R58, R13 ;  /* 0x0000003a370d7224 */ /* 0x000fe200078e020d */
[----:B------:R-:W-:Y:S06]  /*3800*/  @P1 BRA `(.L_x_102) ;  /* 0x0000000400c81947 */ /* 0x000fec0003800000 */
[----:B------:R0:W-:Y:S01]  /*3810*/  STG.E.U8 desc[UR36][R4.64+0x39], R13 ;  /* 0x0000390d04007986 */ /* 0x0001e2000c101124 */
[----:B------:R-:W-:Y:S05]  /*3820*/  BRA `(.L_x_102) ;  /* 0x0000000400c07947 */ /* 0x000fea0003800000 */
.L_x_37:
[C---:B------:R-:W-:Y:S02]  /*3830*/  ISETP.GE.AND P1, PT, R73.reuse, 0x1, PT ;  /* 0x000000014900780c */ /* 0x040fe40003f26270 */
[----:B------:R-:W-:Y:S02]  /*3840*/  ISETP.GE.AND P0, PT, R73, 0x2, PT ;  /* 0x000000024900780c */ /* 0x000fe40003f06270 */
[C---:B------:R-:W-:Y:S02]  /*3850*/  ISETP.LT.OR P4, PT, R72.reuse, 0x1, !P1 ;  /* 0x000000014800780c */ /* 0x040fe40004f81670 */
[C---:B------:R-:W-:Y:S02]  /*3860*/  ISETP.LT.OR P5, PT, R72.reuse, 0x1, !P0 ;  /* 0x000000014800780c */ /* 0x040fe400047a1670 */
[C---:B------:R-:W-:Y:S02]  /*3870*/  ISETP.LT.OR P1, PT, R72.reuse, 0x9, !P1 ;  /* 0x000000094800780c */ /* 0x040fe40004f21670 */
[----:B------:R-:W-:-:S02]  /*3880*/  ISETP.LT.OR P0, PT, R72, 0x9, !P0 ;  /* 0x000000094800780c */ /* 0x000fc40004701670 */
[C---:B------:R-:W-:Y:S02]  /*3890*/  ISETP.GE.AND P3, PT, R73.reuse, 0x9, PT ;  /* 0x000000094900780c */ /* 0x040fe40003f66270 */
[----:B------:R-:W-:-:S03]  /*38a0*/  ISETP.GE.AND P2, PT, R73, 0xa, PT ;  /* 0x0000000a4900780c */ /* 0x000fc60003f46270 */
[-C--:B------:R-:W-:Y:S02]  /*38b0*/  @!P4 IMAD R3, R24, R58.reuse, RZ ;  /* 0x0000003a1803c224 */ /* 0x080fe400078e02ff */
[-C--:B------:R-:W-:Y:S02]  /*38c0*/  @!P5 IMAD R25, R25, R58.reuse, RZ ;  /* 0x0000003a1919d224 */ /* 0x080fe400078e02ff */
[-C--:B------:R-:W-:Y:S01]  /*38d0*/  @!P1 IMAD R9, R26, R58.reuse, RZ ;  /* 0x0000003a1a099224 */ /* 0x080fe200078e02ff */
[----:B------:R0:W-:Y:S01]  /*38e0*/  @!P4 STG.E.U8 desc[UR36][R6.64], R3 ;  /* 0x000000030600c986 */ /* 0x0001e2000c101124 */
[C---:B------:R-:W-:Y:S01]  /*38f0*/  ISETP.LT.OR P4, PT, R72.reuse, 0x1, !P3 ;  /* 0x000000014800780c */ /* 0x040fe20005f81670 */
[----:B------:R-:W-:Y:S02]  /*3900*/  @!P0 IMAD R27, R27, R58, RZ ;  /* 0x0000003a1b1b8224 */ /* 0x000fe400078e02ff */
[----:B------:R-:W-:Y:S01]  /*3910*/  @!P5 STG.E.U8 desc[UR36][R6.64+0x1], R25 ;  /* 0x000001190600d986 */ /* 0x000fe2000c101124 */
[----:B------:R-:W-:-:S02]  /*3920*/  ISETP.LT.OR P5, PT, R72, 0x1, !P2 ;  /* 0x000000014800780c */ /* 0x000fc400057a1670 */
[C---:B------:R-:W-:Y:S01]  /*3930*/  ISETP.LT.OR P2, PT, R72.reuse, 0x9, !P2 ;  /* 0x000000094800780c */ /* 0x040fe20005741670 */
[----:B------:R1:W-:Y:S01]  /*3940*/  @!P1 STG.E.U8 desc[UR36][R4.64], R9 ;  /* 0x0000000904009986 */ /* 0x0003e2000c101124 */
[----:B------:R-:W-:Y:S02]  /*3950*/  ISETP.LT.OR P1, PT, R72, 0x9, !P3 ;  /* 0x000000094800780c */ /* 0x000fe40005f21670 */
[C---:B------:R-:W-:Y:S01]  /*3960*/  ISETP.GE.AND P3, PT, R73.reuse, 0x11, PT ;  /* 0x000000114900780c */ /* 0x040fe20003f66270 */
[----:B------:R-:W-:Y:S01]  /*3970*/  @!P0 STG.E.U8 desc[UR36][R4.64+0x1], R27 ;  /* 0x0000011b04008986 */ /* 0x000fe2000c101124 */
[----:B------:R-:W-:Y:S01]  /*3980*/  ISETP.GE.AND P0, PT, R73, 0x12, PT ;  /* 0x000000124900780c */ /* 0x000fe20003f06270 */
[----:B------:R-:W-:-:S04]  /*3990*/  @!P4 IMAD R11, R28, R58, RZ ;  /* 0x0000003a1c0bc224 */ /* 0x000fc800078e02ff */
[-C--:B------:R-:W-:Y:S01]  /*39a0*/  @!P5 IMAD R29, R29, R58.reuse, RZ ;  /* 0x0000003a1d1dd224 */ /* 0x080fe200078e02ff */
[----:B------:R-:W-:Y:S01]  /*39b0*/  @!P4 STG.E.U8 desc[UR36][R6.64+0x8], R11 ;  /* 0x0000080b0600c986 */ /* 0x000fe2000c101124 */
[C---:B------:R-:W-:Y:S01]  /*39c0*/  ISETP.LT.OR P4, PT, R72.reuse, 0x1, !P3 ;  /* 0x000000014800780c */ /* 0x040fe20005f81670 */
[-C--:B------:R-:W-:Y:S02]  /*39d0*/  @!P2 IMAD R31, R31, R58.reuse, RZ ;  /* 0x0000003a1f1fa224 */ /* 0x080fe400078e02ff */
[----:B------:R-:W-:Y:S01]  /*39e0*/  @!P5 STG.E.U8 desc[UR36][R6.64+0x9], R29 ;  /* 0x0000091d0600d986 */ /* 0x000fe2000c101124 */
[----:B------:R-:W-:Y:S01]  /*39f0*/  ISETP.LT.OR P5, PT, R72, 0x1, !P0 ;  /* 0x000000014800780c */ /* 0x000fe200047a1670 */
[----:B0-----:R-:W-:Y:S01]  /*3a00*/  @!P1 IMAD R3, R30, R58, RZ ;  /* 0x0000003a1e039224 */ /* 0x001fe200078e02ff */
[----:B------:R-:W-:Y:S01]  /*3a10*/  ISETP.LT.OR P0, PT, R72, 0x9, !P0 ;  /* 0x000000094800780c */ /* 0x000fe20004701670 */
[----:B------:R-:W-:Y:S01]  /*3a20*/  @!P2 STG.E.U8 desc[UR36][R4.64+0x9], R31 ;  /* 0x0000091f0400a986 */ /* 0x000fe2000c101124 */
[----:B------:R-:W-:-:S03]  /*3a30*/  ISETP.GE.AND P2, PT, R73, 0x19, PT ;  /* 0x000000194900780c */ /* 0x000fc60003f46270 */
[----:B------:R0:W-:Y:S01]  /*3a40*/  @!P1 STG.E.U8 desc[UR36][R4.64+0x8], R3 ;  /* 0x0000080304009986 */ /* 0x0001e2000c101124 */
[----:B------:R-:W-:Y:S01]  /*3a50*/  ISETP.LT.OR P1, PT, R72, 0x9, !P3 ;  /* 0x000000094800780c */ /* 0x000fe20005f21670 */
[----:B-1----:R-:W-:Y:S01]  /*3a60*/  @!P4 IMAD R9, R32, R58, RZ ;  /* 0x0000003a2009c224 */ /* 0x002fe200078e02ff */
[----:B------:R-:W-:-:S03]  /*3a70*/  ISETP.GE.AND P3, PT, R73, 0x1a, PT ;  /* 0x0000001a4900780c */ /* 0x000fc60003f66270 */
[-C--:B------:R-:W-:Y:S01]  /*3a80*/  @!P5 IMAD R33, R33, R58.reuse, RZ ;  /* 0x0000003a2121d224 */ /* 0x080fe200078e02ff */
[----:B------:R-:W-:Y:S01]  /*3a90*/  @!P4 STG.E.U8 desc[UR36][R6.64+0x10], R9 ;  /* 0x000010090600c986 */ /* 0x000fe2000c101124 */
[C---:B------:R-:W-:Y:S01]  /*3aa0*/  ISETP.LT.OR P4, PT, R72.reuse, 0x1, !P3 ;  /* 0x000000014800780c */ /* 0x040fe20005f81670 */
[-C--:B------:R-:W-:Y:S01]  /*3ab0*/  @!P0 IMAD R35, R35, R58.reuse, RZ ;  /* 0x0000003a23238224 */ /* 0x080fe200078e02ff */
[C---:B------:R-:W-:Y:S01]  /*3ac0*/  ISETP.LT.OR P3, PT, R72.reuse, 0x9, !P3 ;  /* 0x000000094800780c */ /* 0x040fe20005f61670 */
[----:B------:R-:W-:Y:S01]  /*3ad0*/  @!P5 STG.E.U8 desc[UR36][R6.64+0x11], R33 ;  /* 0x000011210600d986 */ /* 0x000fe2000c101124 */
[----:B------:R-:W-:Y:S02]  /*3ae0*/  ISETP.LT.OR P5, PT, R72, 0x1, !P2 ;  /* 0x000000014800780c */ /* 0x000fe400057a1670 */
[----:B0-----:R-:W-:Y:S01]  /*3af0*/  @!P1 IMAD R3, R34, R58, RZ ;  /* 0x0000003a22039224 */ /* 0x001fe200078e02ff */
[----:B------:R-:W-:Y:S01]  /*3b00*/  @!P0 STG.E.U8 desc[UR36][R4.64+0x11], R35 ;  /* 0x0000112304008986 */ /* 0x000fe2000c101124 */
[----:B------:R-:W-:-:S02]  /*3b10*/  ISETP.LT.OR P2, PT, R72, 0x9, !P2 ;  /* 0x000000094800780c */ /* 0x000fc40005741670 */
[C---:B------:R-:W-:Y:S01]  /*3b20*/  ISETP.GE.AND P0, PT, R73.reuse, 0x21, PT ;  /* 0x000000214900780c */ /* 0x040fe20003f06270 */
[----:B------:R0:W-:Y:S01]  /*3b30*/  @!P1 STG.E.U8 desc[UR36][R4.64+0x10], R3 ;  /* 0x0000100304009986 */ /* 0x0001e2000c101124 */
[----:B------:R-:W-:Y:S01]  /*3b40*/  ISETP.GE.AND P1, PT, R73, 0x22, PT ;  /* 0x000000224900780c */ /* 0x000fe20003f26270 */
[-C--:B------:R-:W-:Y:S02]  /*3b50*/  @!P4 IMAD R37, R37, R58.reuse, RZ ;  /* 0x0000003a2525c224 */ /* 0x080fe400078e02ff */
[-C--:B------:R-:W-:Y:S02]  /*3b60*/  @!P3 IMAD R39, R39, R58.reuse, RZ ;  /* 0x0000003a2727b224 */ /* 0x080fe400078e02ff */
[-C--:B------:R-:W-:Y:S01]  /*3b70*/  @!P5 IMAD R11, R36, R58.reuse, RZ ;  /* 0x0000003a240bd224 */ /* 0x080fe200078e02ff */
[----:B------:R-:W-:Y:S01]  /*3b80*/  @!P4 STG.E.U8 desc[UR36][R6.64+0x19], R37 ;  /* 0x000019250600c986 */ /* 0x000fe2000c101124 */
[C---:B------:R-:W-:Y:S02]  /*3b90*/  ISETP.LT.OR P4, PT, R72.reuse, 0x1, !P0 ;  /* 0x000000014800780c */ /* 0x040fe40004781670 */
[C---:B------:R-:W-:Y:S01]  /*3ba0*/  ISETP.LT.OR P0, PT, R72.reuse, 0x9, !P0 ;  /* 0x000000094800780c */ /* 0x040fe20004701670 */
[----:B------:R-:W-:Y:S01]  /*3bb0*/  @!P5 STG.E.U8 desc[UR36][R6.64+0x18], R11 ;  /* 0x0000180b0600d986 */ /* 0x000fe2000c101124 */
[----:B------:R-:W-:Y:S01]  /*3bc0*/  ISETP.LT.OR P5, PT, R72, 0x1, !P1 ;  /* 0x000000014800780c */ /* 0x000fe20004fa1670 */
[----:B0-----:R-:W-:Y:S01]  /*3bd0*/  @!P2 IMAD R3, R38, R58, RZ ;  /* 0x0000003a2603a224 */ /* 0x001fe200078e02ff */
[----:B------:R-:W-:Y:S01]  /*3be0*/  ISETP.LT.OR P1, PT, R72, 0x9, !P1 ;  /* 0x000000094800780c */ /* 0x000fe20004f21670 */
[----:B------:R-:W-:Y:S01]  /*3bf0*/  @!P3 STG.E.U8 desc[UR36][R4.64+0x19], R39 ;  /* 0x000019270400b986 */ /* 0x000fe2000c101124 */
[----:B------:R-:W-:-:S03]  /*3c00*/  ISETP.GE.AND P3, PT, R73, 0x29, PT ;  /* 0x000000294900780c */ /* 0x000fc60003f66270 */
[----:B------:R0:W-:Y:S01]  /*3c10*/  @!P2 STG.E.U8 desc[UR36][R4.64+0x18], R3 ;  /* 0x000018030400a986 */ /* 0x0001e2000c101124 */
[----:B------:R-:W-:Y:S01]  /*3c20*/  ISETP.GE.AND P2, PT, R73, 0x2a, PT ;  /* 0x0000002a4900780c */ /* 0x000fe20003f46270 */
[----:B------:R-:W-:-:S04]  /*3c30*/  @!P4 IMAD R9, R40, R58, RZ ;  /* 0x0000003a2809c224 */ /* 0x000fc800078e02ff */
[-C--:B------:R-:W-:Y:S01]  /*3c40*/  @!P5 IMAD R41, R41, R58.reuse, RZ ;  /* 0x0000003a2929d224 */ /* 0x080fe200078e02ff */
[----:B------:R-:W-:Y:S01]  /*3c50*/  @!P4 STG.E.U8 desc[UR36][R6.64+0x20], R9 ;  /* 0x000020090600c986 */ /* 0x000fe2000c101124 */
[C---:B------:R-:W-:Y:S01]  /*3c60*/  ISETP.LT.OR P4, PT, R72.reuse, 0x1, !P3 ;  /* 0x000000014800780c */ /* 0x040fe20005f81670 */
[-C--:B------:R-:W-:Y:S01]  /*3c70*/  @!P1 IMAD R43, R43, R58.reuse, RZ ;  /* 0x0000003a2b2b9224 */ /* 0x080fe200078e02ff */
        /* <DEDUP_REMOVED lines=25> */
[----:B------:R1:W-:Y:S01]  /*3e10*/  @!P4 STG.E.U8 desc[UR36][R6.64+0x30], R9 ;  /* 0x000030090600c986 */ /* 0x0003e2000c101124 */
[C---:B------:R-:W-:Y:S01]  /*3e20*/  ISETP.LT.OR P4, PT, R72.reuse, 0x1, !P2 ;  /* 0x000000014800780c */ /* 0x040fe20005781670 */
[-C--:B------:R-:W-:Y:S01]  /*3e30*/  @!P0 IMAD R51, R51, R58.reuse, RZ ;  /* 0x0000003a33338224 */ /* 0x080fe200078e02ff */
[C---:B------:R-:W-:Y:S01]  /*3e40*/  ISETP.LT.OR P2, PT, R72.reuse, 0x9, !P2 ;  /* 0x000000094800780c */ /* 0x040fe20005741670 */
[----:B------:R2:W-:Y:S01]  /*3e50*/  @!P5 STG.E.U8 desc[UR36][R6.64+0x31], R49 ;  /* 0x000031310600d986 */ /* 0x0005e2000c101124 */
[----:B------:R-:W-:Y:S01]  /*3e60*/  ISETP.LT.OR P5, PT, R72, 0x1, !P3 ;  /* 0x000000014800780c */ /* 0x000fe20005fa1670 */
[-C--:B0-----:R-:W-:Y:S01]  /*3e70*/  @!P1 IMAD R3, R50, R58.reuse, RZ ;  /* 0x0000003a32039224 */ /* 0x081fe200078e02ff */
[----:B------:R-:W-:Y:S01]  /*3e80*/  ISETP.LT.OR P3, PT, R72, 0x9, !P3 ;  /* 0x000000094800780c */ /* 0x000fe20005f61670 */
[----:B------:R2:W-:Y:S04]  /*3e90*/  @!P0 STG.E.U8 desc[UR36][R4.64+0x31], R51 ;  /* 0x0000313304008986 */ /* 0x0005e8000c101124 */
[----:B------:R2:W-:Y:S02]  /*3ea0*/  @!P1 STG.E.U8 desc[UR36][R4.64+0x30], R3 ;  /* 0x0000300304009986 */ /* 0x0005e4000c101124 */
[----:B------:R-:W-:-:S02]  /*3eb0*/  @!P4 IMAD R11, R52, R58, RZ ;  /* 0x0000003a340bc224 */ /* 0x000fc400078e02ff */
[-C--:B-1----:R-:W-:Y:S02]  /*3ec0*/  @!P2 IMAD R9, R54, R58.reuse, RZ ;  /* 0x0000003a3609a224 */ /* 0x082fe400078e02ff */
[-C--:B------:R-:W-:Y:S01]  /*3ed0*/  @!P5 IMAD R53, R53, R58.reuse, RZ ;  /* 0x0000003a3535d224 */ /* 0x080fe200078e02ff */
[----:B------:R2:W-:Y:S01]  /*3ee0*/  @!P4 STG.E.U8 desc[UR36][R6.64+0x38], R11 ;  /* 0x0000380b0600c986 */ /* 0x0005e2000c101124 */
[----:B------:R-:W-:-:S03]  /*3ef0*/  @!P3 IMAD R55, R55, R58, RZ ;  /* 0x0000003a3737b224 */ /* 0x000fc600078e02ff */
[----:B------:R2:W-:Y:S04]  /*3f00*/  @!P5 STG.E.U8 desc[UR36][R6.64+0x39], R53 ;  /* 0x000039350600d986 */ /* 0x0005e8000c101124 */
[----:B------:R2:W-:Y:S04]  /*3f10*/  @!P2 STG.E.U8 desc[UR36][R4.64+0x38], R9 ;  /* 0x000038090400a986 */ /* 0x0005e8000c101124 */
[----:B------:R2:W-:Y:S02]  /*3f20*/  @!P3 STG.E.U8 desc[UR36][R4.64+0x39], R55 ;  /* 0x000039370400b986 */ /* 0x0005e4000c101124 */
.L_x_102:
[----:B------:R-:W-:Y:S05]  /*3f30*/  BSYNC B0 ;  /* 0x0000000000007941 */ /* 0x000fea0003800000 */
.L_x_36:
[----:B0-2---:R-:W2:Y:S01]  /*3f40*/  LDL.64 R2, [R1] ;  /* 0x0000000001027983 */ /* 0x005ea20000100a00 */
[----:B------:R-:W-:Y:S01]  /*3f50*/  ULDC.64 UR4, c[0x0][0x650] ;  /* 0x0001940000047ab9 */ /* 0x000fe20000000a00 */
[----:B------:R0:W-:Y:S01]  /*3f60*/  SYNCS.ARRIVE.TRANS64.A1T0 RZ, [R66+UR47], RZ ;  /* 0x000000ff42ff79a7 */ /* 0x0001e2000810002f */
[----:B------:R-:W-:Y:S01]  /*3f70*/  PRMT R0, RZ, 0x7610, R0 ;  /* 0x00007610ff007816 */ /* 0x000fe20000000000 */
[----:B------:R-:W-:Y:S02]  /*3f80*/  IMAD.MOV.U32 R19, RZ, RZ, -0x1 ;  /* 0xffffffffff137424 */ /* 0x000fe400078e00ff */
[----:B------:R-:W-:Y:S01]  /*3f90*/  IMAD.MOV.U32 R22, RZ, RZ, -0x1 ;  /* 0xffffffffff167424 */ /* 0x000fe200078e00ff */
[----:B--2---:R-:W-:-:S04]  /*3fa0*/  LEA R18, P0, R2, R18, 0x1 ;  /* 0x0000001202127211 */ /* 0x004fc800078008ff */
[----:B------:R-:W-:Y:S01]  /*3fb0*/  LEA.HI.X R17, R2, R17, R23, 0x1, P0 ;  /* 0x0000001102117211 */ /* 0x000fe200000f0c17 */
[----:B------:R-:W-:Y:S01]  /*3fc0*/  IMAD.MOV.U32 R2, RZ, RZ, -0x1 ;  /* 0xffffffffff027424 */ /* 0x000fe200078e00ff */
[----:B------:R-:W-:-:S04]  /*3fd0*/  ISETP.GE.U32.AND P0, PT, R18, UR4, PT ;  /* 0x0000000412007c0c */ /* 0x000fc8000bf06070 */
[----:B------:R-:W-:-:S13]  /*3fe0*/  ISETP.GE.U32.AND.EX P0, PT, R17, UR5, PT, P0 ;  /* 0x0000000511007c0c */ /* 0x000fda000bf06100 */
[----:B0-----:R-:W-:Y:S05]  /*3ff0*/  @P0 BRA `(.L_x_103) ;  /* 0x0000000400700947 */ /* 0x001fea0003800000 */
[----:B------:R-:W0:Y:S01]  /*4000*/  S2R R10, SR_CTAID.X ;  /* 0x00000000000a7919 */ /* 0x000e220000002500 */
[----:B------:R-:W2:Y:S01]  /*4010*/  LDC.64 R8, c[0x0][0x628] ;  /* 0x00018a00ff087b82 */ /* 0x000ea20000000a00 */
[----:B------:R-:W-:Y:S01]  /*4020*/  ULDC UR4, c[0x0][0x150] ;  /* 0x0000540000047ab9 */ /* 0x000fe20000000800 */
[----:B-1-3--:R-:W-:Y:S01]  /*4030*/  IMAD.MOV.U32 R6, RZ, RZ, R18 ;  /* 0x000000ffff067224 */ /* 0x00afe200078e0012 */
[----:B------:R-:W1:Y:S01]  /*4040*/  S2R R20, SR_CTAID.Y ;  /* 0x0000000000147919 */ /* 0x000e620000002600 */
[----:B------:R-:W-:-:S04]  /*4050*/  IMAD.MOV.U32 R7, RZ, RZ, R17 ;  /* 0x000000ffff077224 */ /* 0x000fc800078e0011 */
[----:B------:R-:W3:Y:S08]  /*4060*/  LDC R15, c[0x0][0x144] ;  /* 0x00005100ff0f7b82 */ /* 0x000ef00000000800 */
[----:B------:R-:W1:Y:S08]  /*4070*/  LDC R0, c[0x0][0x630] ;  /* 0x00018c00ff007b82 */ /* 0x000e700000000800 */
[----:B------:R-:W1:Y:S01]  /*4080*/  LDC.64 R12, c[0x0][0x620] ;  /* 0x00018800ff0c7b82 */ /* 0x000e620000000a00 */
[----:B--2---:R-:W-:-:S04]  /*4090*/  ISETP.NE.U32.AND P0, PT, R8, RZ, PT ;  /* 0x000000ff0800720c */ /* 0x004fc80003f05070 */
[----:B------:R-:W-:Y:S02]  /*40a0*/  ISETP.NE.AND.EX P0, PT, R9, RZ, PT, P0 ;  /* 0x000000ff0900720c */ /* 0x000fe40003f05300 */
[----:B0-----:R-:W-:-:S05]  /*40b0*/  I2FP.F32.U32 R2, R10 ;  /* 0x0000000a00027245 */ /* 0x001fca0000201000 */
[----:B------:R-:W-:-:S04]  /*40c0*/  FMUL R2, R2, UR4 ;  /* 0x0000000402027c20 */ /* 0x000fc80008400000 */
[----:B------:R0:W2:Y:S02]  /*40d0*/  F2I.U32.TRUNC.NTZ R14, R2 ;  /* 0x00000002000e7305 */ /* 0x0000a4000020f000 */
[----:B---3--:R-:W-:Y:S05]  /*40e0*/  @!P0 BRA `(.L_x_104) ;  /* 0x0000000000288947 */ /* 0x008fea0003800000 */
[----:B------:R-:W3:Y:S02]  /*40f0*/  LDC R3, c[0x0][0x634] ;  /* 0x00018d00ff037b82 */ /* 0x000ee40000000800 */
[----:B---3--:R-:W-:-:S05]  /*4100*/  IADD3 R7, P0, R18, R3, RZ ;  /* 0x0000000312077210 */ /* 0x008fca0007f1e0ff */
[----:B------:R-:W-:-:S04]  /*4110*/  IMAD.X R11, RZ, RZ, R17, P0 ;  /* 0x000000ffff0b7224 */ /* 0x000fc800000e0611 */
[----:B0-----:R-:W-:-:S04]  /*4120*/  IMAD.WIDE.U32 R2, R11, R8, RZ ;  /* 0x000000080b027225 */ /* 0x001fc800078e00ff */
[----:B----4-:R-:W-:-:S04]  /*4130*/  IMAD.WIDE.U32 R4, P0, R7, R9, R2 ;  /* 0x0000000907047225 */ /* 0x010fc80007800002 */
[----:B------:R-:W-:-:S04]  /*4140*/  IMAD.WIDE.U32 R2, R7, R8, RZ ;  /* 0x0000000807027225 */ /* 0x000fc800078e00ff */
[----:B------:R-:W-:Y:S01]  /*4150*/  IMAD.X R7, RZ, RZ, RZ, P0 ;  /* 0x000000ffff077224 */ /* 0x000fe200000e06ff */
[----:B------:R-:W-:Y:S01]  /*4160*/  IADD3 RZ, P0, R3, R4, RZ ;  /* 0x0000000403ff7210 */ /* 0x000fe20007f1e0ff */
[----:B------:R-:W-:-:S04]  /*4170*/  IMAD.MOV.U32 R6, RZ, RZ, R5 ;  /* 0x000000ffff067224 */ /* 0x000fc800078e0005 */
[----:B------:R-:W-:-:S08]  /*4180*/  IMAD.WIDE.U32.X R6, R11, R9, R6, P0 ;  /* 0x000000090b067225 */ /* 0x000fd000000e0406 */
.L_x_104:
[----:B----4-:R-:W3:Y:S01]  /*4190*/  LDC.64 R26, c[0x0][0x640] ;  /* 0x00019000ff1a7b82 */ /* 0x010ee20000000a00 */
[-C--:B-1----:R-:W-:Y:S01]  /*41a0*/  SHF.R.U64 R11, R6, R0.reuse, R7 ;  /* 0x00000000060b7219 */ /* 0x082fe20000001207 */
[----:B------:R-:W-:Y:S01]  /*41b0*/  IMAD.MOV.U32 R19, RZ, RZ, R17 ;  /* 0x000000ffff137224 */ /* 0x000fe200078e0011 */
[----:B------:R-:W-:Y:S01]  /*41c0*/  SHF.R.U32.HI R0, RZ, R0, R7 ;  /* 0x00000000ff007219 */ /* 0x000fe20000011607 */
[----:B--2---:R-:W-:Y:S01]  /*41d0*/  IMAD.MOV R14, RZ, RZ, -R14 ;  /* 0x000000ffff0e7224 */ /* 0x004fe200078e0a0e */
[----:B------:R-:W-:Y:S01]  /*41e0*/  IADD3 R5, P0, RZ, -R11, RZ ;  /* 0x8000000bff057210 */ /* 0x000fe20007f1e0ff */
[----:B------:R-:W-:Y:S01]  /*41f0*/  ULDC UR4, c[0x0][0x154] ;  /* 0x0000550000047ab9 */ /* 0x000fe20000000800 */
[----:B------:R-:W-:Y:S01]  /*4200*/  IMAD.MOV.U32 R7, RZ, RZ, 0x1 ;  /* 0x00000001ff077424 */ /* 0x000fe200078e00ff */
[----:B------:R-:W1:Y:S01]  /*4210*/  LDC R4, c[0x0][0x618] ;  /* 0x00018600ff047b82 */ /* 0x000e620000000800 */
[----:B------:R-:W-:Y:S02]  /*4220*/  IMAD R22, R15, R14, R10 ;  /* 0x0000000e0f167224 */ /* 0x000fe400078e020a */
[----:B------:R-:W-:-:S04]  /*4230*/  IMAD.X R3, RZ, RZ, ~R0, P0 ;  /* 0x000000ffff037224 */ /* 0x000fc800000e0e00 */
[-C--:B------:R-:W-:Y:S01]  /*4240*/  IMAD R0, R3, R12.reuse, RZ ;  /* 0x0000000c03007224 */ /* 0x080fe200078e02ff */
[----:B------:R-:W2:Y:S01]  /*4250*/  LDC R6, c[0x0][0x608] ;  /* 0x00018200ff067b82 */ /* 0x000ea20000000800 */
[----:B0-----:R-:W-:-:S04]  /*4260*/  IMAD.WIDE.U32 R2, R5, R12, R18 ;  /* 0x0000000c05027225 */ /* 0x001fc800078e0012 */
[----:B------:R-:W-:Y:S01]  /*4270*/  IMAD R5, R5, R13, R0 ;  /* 0x0000000d05057224 */ /* 0x000fe200078e0200 */
[----:B------:R-:W-:Y:S02]  /*4280*/  I2FP.F32.U32 R0, R20 ;  /* 0x0000001400007245 */ /* 0x000fe40000201000 */
[----:B------:R-:W0:Y:S01]  /*4290*/  LDC R24, c[0x0][0x658] ;  /* 0x00019600ff187b82 */ /* 0x000e220000000800 */
[----:B------:R-:W-:Y:S01]  /*42a0*/  IMAD.IADD R3, R3, 0x1, R5 ;  /* 0x0000000103037824 */ /* 0x000fe200078e0205 */
[----:B---3--:R-:W-:Y:S01]  /*42b0*/  ISETP.NE.U32.AND P0, PT, R26, RZ, PT ;  /* 0x000000ff1a00720c */ /* 0x008fe20003f05070 */
[----:B------:R-:W-:Y:S01]  /*42c0*/  FMUL R0, R0, UR4 ;  /* 0x0000000400007c20 */ /* 0x000fe20008400000 */
[----:B------:R-:W-:Y:S02]  /*42d0*/  IMAD.MOV.U32 R5, RZ, RZ, -0x1 ;  /* 0xffffffffff057424 */ /* 0x000fe400078e00ff */
[----:B------:R-:W-:Y:S01]  /*42e0*/  ISETP.NE.AND.EX P0, PT, R27, RZ, PT, P0 ;  /* 0x000000ff1b00720c */ /* 0x000fe20003f05300 */
[----:B------:R3:W4:Y:S01]  /*42f0*/  F2I.U32.TRUNC.NTZ R12, R0 ;  /* 0x00000000000c7305 */ /* 0x000722000020f000 */
[----:B------:R-:W3:Y:S01]  /*4300*/  LDC R15, c[0x0][0x148] ;  /* 0x00005200ff0f7b82 */ /* 0x000ee20000000800 */
[----:B-1----:R-:W-:-:S02]  /*4310*/  SHF.R.U64 R10, R2, R4, R3 ;  /* 0x00000004020a7219 */ /* 0x002fc40000001203 */
[----:B------:R-:W-:-:S05]  /*4320*/  SHF.R.U32.HI R3, RZ, R4, R3 ;  /* 0x00000004ff037219 */ /* 0x000fca0000011603 */
[----:B------:R-:W1:Y:S01]  /*4330*/  LDC R14, c[0x0][0x600] ;  /* 0x00018000ff0e7b82 */ /* 0x000e620000000800 */
[-CC-:B--2---:R-:W-:Y:S02]  /*4340*/  SHF.R.U64 R8, R10, R6.reuse, R3.reuse ;  /* 0x000000060a087219 */ /* 0x184fe40000001203 */
[----:B------:R-:W-:-:S05]  /*4350*/  SHF.R.U32.HI R3, RZ, R6, R3 ;  /* 0x00000006ff037219 */ /* 0x000fca0000011603 */
[----:B------:R-:W2:Y:S01]  /*4360*/  LDC R21, c[0x0][0x648] ;  /* 0x00019200ff157b82 */ /* 0x000ea20000000800 */
[-CC-:B0-----:R-:W-:Y:S02]  /*4370*/  SHF.R.U64 R13, R8, R24.reuse, R3.reuse ;  /* 0x00000018080d7219 */ /* 0x181fe40000001203 */
[-C--:B------:R-:W-:Y:S02]  /*4380*/  SHF.L.U32 R5, R5, R24.reuse, RZ ;  /* 0x0000001805057219 */ /* 0x080fe400000006ff */
[-C--:B------:R-:W-:Y:S01]  /*4390*/  SHF.R.U32.HI R3, RZ, R24.reuse, R3 ;  /* 0x00000018ff037219 */ /* 0x080fe20000011603 */
[----:B------:R-:W-:Y:S01]  /*43a0*/  IMAD.MOV.U32 R2, RZ, RZ, R13 ;  /* 0x000000ffff027224 */ /* 0x000fe200078e000d */
[----:B------:R-:W-:Y:S01]  /*43b0*/  SHF.L.U32 R24, R7, R24, RZ ;  /* 0x0000001807187219 */ /* 0x000fe200000006ff */
[----:B------:R-:W0:Y:S01]  /*43c0*/  LDC R25, c[0x0][0x638] ;  /* 0x00018e00ff197b82 */ /* 0x000e220000000800 */
[----:B------:R-:W-:-:S07]  /*43d0*/  LOP3.LUT R19, RZ, R5, RZ, 0x33, !PT ;  /* 0x00000005ff137212 */ /* 0x000fce00078e33ff */
[----:B------:R-:W0:Y:S01]  /*43e0*/  LDC R28, c[0x0][0x610] ;  /* 0x00018400ff1c7b82 */ /* 0x000e220000000800 */
[----:B----4-:R-:W-:Y:S05]  /*43f0*/  @!P0 BRA `(.L_x_105) ;  /* 0x0000000000288947 */ /* 0x010fea0003800000 */
[----:B---3--:R-:W3:Y:S02]  /*4400*/  LDC R0, c[0x0][0x64c] ;  /* 0x00019300ff007b82 */ /* 0x008ee40000000800 */
[----:B---3--:R-:W-:-:S05]  /*4410*/  IADD3 R7, P0, R13, R0, RZ ;  /* 0x000000000d077210 */ /* 0x008fca0007f1e0ff */
        /* <DEDUP_REMOVED lines=8> */
.L_x_105:
[----:B------:R-:W4:Y:S01]  /*44a0*/  LDC R4, c[0x0][0x65c] ;  /* 0x00019700ff047b82 */ /* 0x000f220000000800 */
[----:B--23--:R-:W-:Y:S01]  /*44b0*/  SHF.R.U64 R0, R2, R21, R3 ;  /* 0x0000001502007219 */ /* 0x00cfe20000001203 */
[----:B-1----:R-:W-:Y:S01]  /*44c0*/  VIADD R3, R14, 0xffffffff ;  /* 0xffffffff0e037836 */ /* 0x002fe20000000000 */
[----:B------:R-:W-:Y:S01]  /*44d0*/  LOP3.LUT R19, R8, R19, RZ, 0xc0, !PT ;  /* 0x0000001308137212 */ /* 0x000fe200078ec0ff */
[----:B------:R-:W-:Y:S02]  /*44e0*/  IMAD.MOV R12, RZ, RZ, -R12 ;  /* 0x000000ffff0c7224 */ /* 0x000fe400078e0a0c */
[----:B------:R-:W-:Y:S01]  /*44f0*/  IMAD.MOV R2, RZ, RZ, -R0 ;  /* 0x000000ffff027224 */ /* 0x000fe200078e0a00 */
[----:B------:R-:W-:Y:S01]  /*4500*/  LOP3.LUT R3, R10, R3, RZ, 0xc0, !PT ;  /* 0x000000030a037212 */ /* 0x000fe200078ec0ff */
[----:B------:R-:W-:Y:S02]  /*4510*/  IMAD R19, R24, R0, R19 ;  /* 0x0000000018137224 */ /* 0x000fe400078e0213 */
[----:B0-----:R-:W-:-:S04]  /*4520*/  IMAD R0, R2, R25, R13 ;  /* 0x0000001902007224 */ /* 0x001fc800078e020d */
[----:B------:R-:W-:Y:S01]  /*4530*/  IMAD R2, R0, R14, R3 ;  /* 0x0000000e00027224 */ /* 0x000fe200078e0203 */
[----:B----4-:R-:W-:Y:S01]  /*4540*/  ISETP.NE.AND P0, PT, R4, 0x1, PT ;  /* 0x000000010400780c */ /* 0x010fe20003f05270 */
[----:B------:R-:W-:-:S05]  /*4550*/  IMAD.MOV.U32 R4, RZ, RZ, 0x1 ;  /* 0x00000001ff047424 */ /* 0x000fca00078e00ff */
[----:B------:R-:W-:-:S07]  /*4560*/  PRMT R0, R4, 0x7610, R0 ;  /* 0x0000761004007816 */ /* 0x000fce0000000000 */
[----:B------:R-:W-:-:S04]  /*4570*/  @P0 IMAD R22, R15, R12, R20 ;  /* 0x0000000c0f160224 */ /* 0x000fc800078e0214 */
[----:B------:R-:W-:-:S05]  /*4580*/  IMAD R19, R19, R28, R22 ;  /* 0x0000001c13137224 */ /* 0x000fca00078e0216 */
[----:B------:R-:W-:Y:S02]  /*4590*/  SEL R22, R2, R19, !P0 ;  /* 0x0000001302167207 */ /* 0x000fe40004000000 */
[----:B------:R-:W-:Y:S01]  /*45a0*/  SEL R19, R19, R2, !P0 ;  /* 0x0000000213137207 */ /* 0x000fe20004000000 */
[----:B------:R-:W-:-:S07]  /*45b0*/  IMAD.MOV.U32 R2, RZ, RZ, R11 ;  /* 0x000000ffff027224 */ /* 0x000fce00078e000b */
.L_x_103:
[----:B------:R-:W-:Y:S02]  /*45c0*/  LOP3.LUT P0, RZ, R0, 0xff, RZ, 0xc0, !PT ;  /* 0x000000ff00ff7812 */ /* 0x000fe4000780c0ff */
[----:B------:R-:W-:-:S11]  /*45d0*/  LOP3.LUT R69, R69, 0x1, RZ, 0x3c, !PT ;  /* 0x0000000145457812 */ /* 0x000fd600078e3cff */
[----:B------:R-:W-:Y:S05]  /*45e0*/  @P0 BRA `(.L_x_106) ;  /* 0xffffffd0003c0947 */ /* 0x000fea000383ffff */
[----:B------:R-:W-:Y:S05]  /*45f0*/  EXIT ;  /* 0x000000000000794d */ /* 0x000fea0003800000 */
.L_x_17:
[----:B------:R-:W-:-:S08]  /*4600*/  ISETP.NE.AND P0, PT, R5, RZ, PT ;  /* 0x000000ff0500720c */ /* 0x000fd00003f05270 */
[----:B0-----:R-:W0:-:S00]  /*4610*/  USETMAXREG.DEALLOC.CTAPOOL 0x28 ;  /* 0x00000028000079c8 */ /* 0x001e0000080e0500 */
[----:B------:R-:W-:Y:S05]  /*4620*/  @P0 EXIT ;  /* 0x000000000000094d */ /* 0x000fea0003800000 */
[----:B0-----:R-:W-:Y:S01]  /*4630*/  LOP3.LUT P0, RZ, R8, 0xff, RZ, 0xc0, !PT ;  /* 0x000000ff08ff7812 */ /* 0x001fe2000780c0ff */
[----:B------:R-:W-:Y:S02]  /*4640*/  IMAD.MOV.U32 R0, RZ, RZ, 0x1 ;  /* 0x00000001ff007424 */ /* 0x000fe400078e00ff */
[----:B------:R-:W-:-:S10]  /*4650*/  IMAD.MOV.U32 R8, RZ, RZ, RZ ;  /* 0x000000ffff087224 */ /* 0x000fd400078e00ff */
[----:B------:R-:W-:Y:S05]  /*4660*/  @!P0 BRA `(.L_x_107) ;  /* 0x0000000c00408947 */ /* 0x000fea0003800000 */
[----:B------:R-:W0:Y:S01]  /*4670*/  S2R R10, SR_CgaCtaId ;  /* 0x00000000000a7919 */ /* 0x000e220000008800 */
[----:B------:R-:W-:Y:S01]  /*4680*/  LOP3.LUT P0, RZ, R4, 0x1f, RZ, 0xc0, !PT ;  /* 0x0000001f04ff7812 */ /* 0x000fe2000780c0ff */
[----:B------:R-:W-:Y:S01]  /*4690*/  ULDC UR5, c[0x0][0x658] ;  /* 0x0001960000057ab9 */ /* 0x000fe20000000800 */
[C---:B------:R-:W-:Y:S01]  /*46a0*/  ISETP.NE.AND P2, PT, R3.reuse, RZ, PT ;  /* 0x000000ff0300720c */ /* 0x040fe20003f45270 */
[----:B------:R-:W-:Y:S01]  /*46b0*/  UMOV UR6, 0xffffffff ;  /* 0xffffffff00067882 */ /* 0x000fe20000000000 */
[----:B------:R-:W-:Y:S01]  /*46c0*/  ISETP.NE.OR P0, PT, R3, RZ, !P0 ;  /* 0x000000ff0300720c */ /* 0x000fe20004705670 */
[----:B------:R-:W-:Y:S01]  /*46d0*/  BSSY B0, `(.L_x_107) ;  /* 0x00000c9000007945 */ /* 0x000fe20003800000 */
[----:B------:R-:W-:Y:S01]  /*46e0*/  USHF.L.U32 UR6, UR6, UR5, URZ ;  /* 0x0000000506067299 */ /* 0x000fe2000800063f */
[----:B------:R-:W-:Y:S01]  /*46f0*/  IMAD.MOV.U32 R9, RZ, RZ, 0x1 ;  /* 0x00000001ff097424 */ /* 0x000fe200078e00ff */
[----:B------:R-:W-:Y:S01]  /*4700*/  LOP3.LUT R6, R16, 0x2, RZ, 0xfc, !PT ;  /* 0x0000000210067812 */ /* 0x000fe200078efcff */
[----:B------:R-:W-:Y:S01]  /*4710*/  IMAD.MOV.U32 R0, RZ, RZ, 0x1 ;  /* 0x00000001ff007424 */ /* 0x000fe200078e00ff */
[----:B------:R-:W-:Y:S01]  /*4720*/  ULDC UR4, c[0x0][0x600] ;  /* 0x0001800000047ab9 */ /* 0x000fe20000000800 */
[----:B------:R-:W-:Y:S01]  /*4730*/  IMAD.MOV.U32 R8, RZ, RZ, RZ ;  /* 0x000000ffff087224 */ /* 0x000fe200078e00ff */
[----:B------:R-:W-:Y:S01]  /*4740*/  UMOV UR7, 0x1 ;  /* 0x0000000100077882 */ /* 0x000fe20000000000 */
[----:B------:R-:W-:-:S02]  /*4750*/  UIADD3 UR19, UR40, 0x1, URZ ;  /* 0x0000000128137890 */ /* 0x000fc4000fffe03f */
[----:B------:R-:W-:Y:S02]  /*4760*/  UIADD3 UR15, UR4, -0x1, URZ ;  /* 0xffffffff040f7890 */ /* 0x000fe4000fffe03f */
[----:B------:R-:W-:Y:S02]  /*4770*/  USHF.L.U32 UR17, UR7, UR5, URZ ;  /* 0x0000000507117299 */ /* 0x000fe4000800063f */
[----:B------:R-:W-:Y:S01]  /*4780*/  ULOP3.LUT UR16, URZ, UR6, URZ, 0x33, !UPT ;  /* 0x000000063f107292 */ /* 0x000fe2000f8e333f */
[----:B------:R-:W-:Y:S01]  /*4790*/  ULDC.64 UR20, c[0x0][0x198] ;  /* 0x0000660000147ab9 */ /* 0x000fe20000000a00 */
[C---:B0-----:R-:W-:Y:S02]  /*47a0*/  IMAD.SHL.U32 R3, R10.reuse, 0x1000, RZ ;  /* 0x000010000a037824 */ /* 0x041fe400078e00ff */
[----:B------:R-:W-:-:S03]  /*47b0*/  IMAD.SHL.U32 R10, R10, 0x20, RZ ;  /* 0x000000200a0a7824 */ /* 0x000fc600078e00ff */
[----:B------:R-:W-:Y:S02]  /*47c0*/  LOP3.LUT R3, R3, 0x1000, RZ, 0xc0, !PT ;  /* 0x0000100003037812 */ /* 0x000fe400078ec0ff */
[----:B------:R-:W-:Y:S02]  /*47d0*/  LOP3.LUT R10, R10, 0x20, RZ, 0xc0, !PT ;  /* 0x000000200a0a7812 */ /* 0x000fe400078ec0ff */
[----:B------:R-:W-:-:S07]  /*47e0*/  LOP3.LUT R7, R3, 0x6100, RZ, 0xfc, !PT ;  /* 0x0000610003077812 */ /* 0x000fce00078efcff */
.L_x_119:
[----:B------:R-:W-:-:S03]  /*47f0*/  UMOV UR4, 0xffffffff ;  /* 0xffffffff00047882 */ /* 0x000fc60000000000 */
[----:B------:R-:W-:Y:S05]  /*4800*/  BRA.DIV UR4, `(.L_x_108) ;  /* 0x0000000e04c87947 */ /* 0x000fea000b800000 */
[----:B------:R-:W-:-:S13]  /*4810*/  ELECT P6, URZ, PT ;  /* 0x00000000003f782f */ /* 0x000fda00038c0000 */
.L_x_131:
[----:B------:R-:W0:Y:S01]  /*4820*/  LDC R3, c[0x0][0x28c] ;  /* 0x0000a300ff037b82 */ /* 0x000e220000000800 */
[----:B------:R-:W-:Y:S01]  /*4830*/  BSSY B1, `(.L_x_109) ;  /* 0x0000039000017945 */ /* 0x000fe20003800000 */
[----:B0-----:R-:W-:-:S13]  /*4840*/  ISETP.LT.OR P6, PT, R3, 0x1, !P6 ;  /* 0x000000010300780c */ /* 0x001fda00077c1670 */
[----:B------:R-:W-:Y:S05]  /*4850*/  @P6 BRA `(.L_x_110) ;  /* 0x0000000000d86947 */ /* 0x000fea0003800000 */
[----:B------:R-:W-:Y:S02]  /*4860*/  IMAD R22, R22, 0x40, R10 ;  /* 0x0000004016167824 */ /* 0x000fe400078e020a */
[----:B------:R-:W-:Y:S02]  /*4870*/  IMAD.SHL.U32 R19, R19, 0x40, RZ ;  /* 0x0000004013137824 */ /* 0x000fe400078e00ff */
[----:B------:R-:W-:Y:S02]  /*4880*/  IMAD.MOV.U32 R14, RZ, RZ, RZ ;  /* 0x000000ffff0e7224 */ /* 0x000fe400078e00ff */
[----:B------:R-:W-:Y:S02]  /*4890*/  IMAD.U32 R15, RZ, RZ, UR19 ;  /* 0x00000013ff0f7e24 */ /* 0x000fe4000f8e00ff */
[----:B------:R-:W-:Y:S02]  /*48a0*/  IMAD.MOV.U32 R3, RZ, RZ, R0 ;  /* 0x000000ffff037224 */ /* 0x000fe400078e0000 */
[----:B------:R-:W-:-:S07]  /*48b0*/  IMAD.MOV.U32 R4, RZ, RZ, R8 ;  /* 0x000000ffff047224 */ /* 0x000fce00078e0008 */
.L_x_114:
[----:B------:R-:W0:Y:S01]  /*48c0*/  S2R R12, SR_CgaCtaId ;  /* 0x00000000000c7919 */ /* 0x000e220000008800 */
[----:B------:R-:W-:Y:S01]  /*48d0*/  MOV R5, 0x400 ;  /* 0x0000040000057802 */ /* 0x000fe20000000f00 */
[----:B------:R-:W1:Y:S03]  /*48e0*/  @!P2 LDC R11, c[0x0][0x500] ;  /* 0x00014000ff0bab82 */ /* 0x000e660000000800 */
[----:B0-----:R-:W-:Y:S02]  /*48f0*/  LEA R13, R12, R5, 0x18 ;  /* 0x000000050c0d7211 */ /* 0x001fe400078ec0ff */
[----:B------:R-:W-:-:S03]  /*4900*/  SHF.L.U32 R5, R3, 0x1f, RZ ;  /* 0x0000001f03057819 */ /* 0x000fc600000006ff */
[----:B------:R-:W-:-:S04]  /*4910*/  IMAD R12, R4, 0x8, R13 ;  /* 0x00000008040c7824 */ /* 0x000fc800078e020d */
[----:B------:R-:W0:Y:S02]  /*4920*/  SYNCS.PHASECHK.TRANS64.TRYWAIT P1, [R12+URZ+0x18], R5 ;  /* 0x000018050c0075a7 */ /* 0x000e24000802017f */
[----:B01----:R-:W-:Y:S05]  /*4930*/  @!P1 BRA `(.L_x_111) ;  /* 0x0000000c009c9947 */ /* 0x003fea0003800000 */
.L_x_132:
[----:B0-----:R-:W-:Y:S01]  /*4940*/  PRMT R5, R6, 0x9910, RZ ;  /* 0x0000991006057816 */ /* 0x001fe200000000ff */
[----:B------:R0:W-:Y:S03]  /*4950*/  @!P2 SYNCS.ARRIVE.TRANS64 RZ, [R12+URZ], R11 ;  /* 0x0000000b0cffa9a7 */ /* 0x0001e6000800003f */
[----:B------:R-:W-:-:S13]  /*4960*/  ISETP.NE.AND P1, PT, R5, 0x2, PT ;  /* 0x000000020500780c */ /* 0x000fda0003f25270 */
[----:B0-----:R-:W-:Y:S05]  /*4970*/  @P1 BRA `(.L_x_112) ;  /* 0x0000000000041947 */ /* 0x001fea0003800000 */
[----:B------:R-:W-:Y:S01]  /*4980*/  BPT.TRAP 0x1 ;  /* 0x000000040000795c */ /* 0x000fe20000300000 */
.L_x_112:
[----:B------:R-:W-:Y:S05]  /*4990*/  @P0 BRA `(.L_x_113) ;  /* 0x0000000000040947 */ /* 0x000fea0003800000 */
[----:B------:R-:W-:Y:S01]  /*49a0*/  BPT.TRAP 0x1 ;  /* 0x000000040000795c */ /* 0x000fe20000300000 */
.L_x_113:
[----:B------:R-:W-:Y:S01]  /*49b0*/  R2UR UR13, R13 ;  /* 0x000000000d0d72ca */ /* 0x000fe200000e0000 */
[----:B------:R-:W-:Y:S01]  /*49c0*/  IMAD R13, R4, 0x2000, R13 ;  /* 0x00002000040d7824 */ /* 0x000fe200078e020d */
[----:B------:R-:W-:Y:S01]  /*49d0*/  R2UR UR9, R12 ;  /* 0x000000000c0972ca */ /* 0x000fe200000e0000 */
[C---:B------:R-:W-:Y:S01]  /*49e0*/  IMAD R5, R4.reuse, 0x2000, R7 ;  /* 0x0000200004057824 */ /* 0x040fe200078e0207 */
[----:B------:R-:W-:Y:S01]  /*49f0*/  UIADD3 UR4, UP0, UR20, 0xf0, URZ ;  /* 0x000000f014047890 */ /* 0x000fe2000ff1e03f */
[----:B------:R-:W-:Y:S01]  /*4a00*/  VIADD R15, R15, 0xffffffff ;  /* 0xffffffff0f0f7836 */ /* 0x000fe20000000000 */
[----:B------:R-:W-:Y:S01]  /*4a10*/  R2UR UR5, R13 ;  /* 0x000000000d0572ca */ /* 0x000fe200000e0000 */
[----:B------:R-:W-:Y:S01]  /*4a20*/  UIADD3 UR22, UP1, UR20, 0x1f0, URZ ;  /* 0x000001f014167890 */ /* 0x000fe2000ff3e03f */
[----:B------:R-:W-:Y:S01]  /*4a30*/  R2UR UR8, R5 ;  /* 0x00000000050872ca */ /* 0x000fe200000e0000 */
[----:B------:R-:W-:Y:S01]  /*4a40*/  VIADD R4, R4, 0x1 ;  /* 0x0000000104047836 */ /* 0x000fe20000000000 */
[----:B------:R-:W-:Y:S01]  /*4a50*/  R2UR UR11, R19 ;  /* 0x00000000130b72ca */ /* 0x000fe200000e0000 */
[----:B------:R-:W-:Y:S01]  /*4a60*/  UIADD3.X UR23, URZ, UR21, URZ, UP1, !UPT ;  /* 0x000000153f177290 */ /* 0x000fe20008ffe43f */
[----:B------:R-:W-:Y:S01]  /*4a70*/  R2UR UR10, R14 ;  /* 0x000000000e0a72ca */ /* 0x000fe200000e0000 */
[----:B------:R-:W-:Y:S01]  /*4a80*/  UMOV UR6, 0x0 ;  /* 0x0000000000067882 */ /* 0x000fe20000000000 */
[----:B------:R-:W-:Y:S01]  /*4a90*/  R2UR UR12, R2 ;  /* 0x00000000020c72ca */ /* 0x000fe200000e0000 */
[----:B------:R-:W-:Y:S01]  /*4aa0*/  UMOV UR7, 0x10000000 ;  /* 0x1000000000077882 */ /* 0x000fe20000000000 */
[----:B------:R-:W-:Y:S01]  /*4ab0*/  R2UR UR18, R22 ;  /* 0x00000000161272ca */ /* 0x000fe200000e0000 */
[----:B------:R-:W-:Y:S01]  /*4ac0*/  UMOV UR24, 0x30000 ;  /* 0x0003000000187882 */ /* 0x000fe20000000000 */
[----:B------:R-:W-:Y:S01]  /*4ad0*/  ISETP.GT.AND P3, PT, R15, 0x1, PT ;  /* 0x000000010f00780c */ /* 0x000fe20003f64270 */
[----:B------:R-:W-:Y:S01]  /*4ae0*/  UIADD3 UR14, UR5, 0x100, URZ ;  /* 0x00000100050e7890 */ /* 0x000fe2000fffe03f */
[----:B------:R-:W-:Y:S01]  /*4af0*/  ISETP.NE.AND P1, PT, R4, 0x3, PT ;  /* 0x000000030400780c */ /* 0x000fe20003f25270 */
[----:B------:R-:W-:Y:S01]  /*4b00*/  UIADD3.X UR5, URZ, UR21, URZ, UP0, !UPT ;  /* 0x000000153f057290 */ /* 0x000fe200087fe43f */
[----:B------:R-:W-:Y:S01]  /*4b10*/  VIADD R14, R14, 0x80 ;  /* 0x000000800e0e7836 */ /* 0x000fe20000000000 */
[----:B------:R-:W-:Y:S01]  /*4b20*/  UIADD3 UR13, UR13, UR8, URZ ;  /* 0x000000080d0d7290 */ /* 0x000fe2000fffe03f */
[----:B------:R-:W-:-:S02]  /*4b30*/  SEL R12, RZ, 0x1, P1 ;  /* 0x00000001ff0c7807 */ /* 0x000fc40000800000 */
[----:B------:R-:W-:Y:S01]  /*4b40*/  UMOV UR8, UR14 ;  /* 0x0000000e00087c82 */ /* 0x000fe20008000000 */
[----:B------:R-:W-:Y:S02]  /*4b50*/  SEL R4, R4, RZ, P1 ;  /* 0x000000ff04047207 */ /* 0x000fe40000800000 */
[----:B------:R-:W-:Y:S01]  /*4b60*/  LOP3.LUT R3, R3, R12, RZ, 0x3c, !PT ;  /* 0x0000000c03037212 */ /* 0x000fe200078e3cff */
[----:B------:R0:W-:Y:S02]  /*4b70*/  UTMALDG.3D [UR8], [UR4], desc[UR6] ;  /* 0x00000608040075b4 */ /* 0x0001e40008011000 */
[----:B0-----:R-:W-:Y:S01]  /*4b80*/  UMOV UR11, UR18 ;  /* 0x00000012000b7c82 */ /* 0x001fe20008000000 */
[----:B------:R-:W-:Y:S02]  /*4b90*/  UMOV UR8, UR13 ;  /* 0x0000000d00087c82 */ /* 0x000fe40008000000 */
[----:B------:R0:W-:Y:S02]  /*4ba0*/  UTMALDG.3D.MULTICAST [UR8], [UR22], UR24, desc[UR6] ;  /* 0x00000608160073b4 */ /* 0x0001e40008011818 */
[----:B0-----:R-:W-:Y:S05]  /*4bb0*/  @P3 BRA `(.L_x_114) ;  /* 0xfffffffc00403947 */ /* 0x001fea000383ffff */
.L_x_110:
[----:B------:R-:W-:Y:S05]  /*4bc0*/  BSYNC B1 ;  /* 0x0000000000017941 */ /* 0x000fea0003800000 */
.L_x_109:
[----:B------:R-:W2:Y:S01]  /*4bd0*/  LDL.64 R12, [R1] ;  /* 0x00000000010c7983 */ /* 0x000ea20000100a00 */
[----:B------:R-:W-:Y:S01]  /*4be0*/  LOP3.LUT P4, RZ, R9, 0xff, RZ, 0xc0, !PT ;  /* 0x000000ff09ff7812 */ /* 0x000fe2000788c0ff */
[----:B------:R-:W-:Y:S01]  /*4bf0*/  VIADD R8, R8, UR40 ;  /* 0x0000002808087c36 */ /* 0x000fe20008000000 */
[----:B------:R-:W-:Y:S01]  /*4c00*/  ULDC.64 UR4, c[0x0][0x650] ;  /* 0x0001940000047ab9 */ /* 0x000fe20000000a00 */
[----:B------:R-:W-:Y:S01]  /*4c10*/  IMAD.U32 R5, RZ, RZ, UR40 ;  /* 0x00000028ff057e24 */ /* 0x000fe2000f8e00ff */
[----:B------:R-:W-:Y:S01]  /*4c20*/  UISETP.GE.U32.AND UP0, UPT, UR40, 0x3, UPT ;  /* 0x000000032800788c */ /* 0x000fe2000bf06070 */
[----:B------:R-:W-:Y:S01]  /*4c30*/  BSSY B1, `(.L_x_115) ;  /* 0x0000070000017945 */ /* 0x000fe20003800000 */
[----:B------:R-:W-:Y:S01]  /*4c40*/  ISETP.GT.U32.AND P1, PT, R8, 0x2, PT ;  /* 0x000000020800780c */ /* 0x000fe20003f24070 */
[----:B------:R-:W-:Y:S01]  /*4c50*/  IMAD.MOV.U32 R19, RZ, RZ, -0x1 ;  /* 0xffffffffff137424 */ /* 0x000fe200078e00ff */
[----:B------:R-:W-:Y:S01]  /*4c60*/  PRMT R9, RZ, 0x7610, R9 ;  /* 0x00007610ff097816 */ /* 0x000fe20000000009 */
[----:B------:R-:W-:Y:S01]  /*4c70*/  IMAD.MOV.U32 R22, RZ, RZ, -0x1 ;  /* 0xffffffffff167424 */ /* 0x000fe200078e00ff */
[----:B------:R-:W-:-:S02]  /*4c80*/  ISETP.LT.U32.AND P1, PT, R5, 0x3, P1 ;  /* 0x000000030500780c */ /* 0x000fc40000f21070 */
[----:B------:R-:W-:Y:S01]  /*4c90*/  PLOP3.LUT P3, PT, PT, PT, UP0, 0x80, 0x0 ;  /* 0x000000000000781c */ /* 0x000fe20003f6f008 */
[----:B------:R-:W0:Y:S01]  /*4ca0*/  @P4 S2R R3, SR_CgaCtaId ;  /* 0x0000000000034919 */ /* 0x000e220000008800 */
[----:B------:R-:W-:-:S04]  /*4cb0*/  @P4 MOV R2, 0x400 ;  /* 0x0000040000024802 */ /* 0x000fc80000000f00 */
[----:B0-----:R-:W-:Y:S01]  /*4cc0*/  @P4 LEA R4, R3, R2, 0x18 ;  /* 0x0000000203044211 */ /* 0x001fe200078ec0ff */
[----:B------:R-:W-:-:S03]  /*4cd0*/  IMAD.WIDE.U32 R2, R8, -0x55555555, RZ ;  /* 0xaaaaaaab08027825 */ /* 0x000fc600078e00ff */
[----:B------:R0:W-:Y:S01]  /*4ce0*/  @P4 SYNCS.ARRIVE.TRANS64.A1T0 RZ, [R4+URZ+0x68], RZ ;  /* 0x000068ff04ff49a7 */ /* 0x0001e2000810003f */
[----:B------:R-:W-:Y:S01]  /*4cf0*/  IMAD.MOV.U32 R2, RZ, RZ, -0x1 ;  /* 0xffffffffff027424 */ /* 0x000fe200078e00ff */
[----:B------:R-:W-:Y:S02]  /*4d00*/  SHF.R.U32.HI R5, RZ, 0x1, R3 ;  /* 0x00000001ff057819 */ /* 0x000fe40000011603 */
[----:B------:R-:W-:-:S03]  /*4d10*/  SEL R3, RZ, 0x1, !P1 ;  /* 0x00000001ff037807 */ /* 0x000fc60004800000 */
[----:B------:R-:W-:Y:S01]  /*4d20*/  IMAD R8, R5, -0x3, R8 ;  /* 0xfffffffd05087824 */ /* 0x000fe200078e0208 */
[----:B------:R-:W-:Y:S02]  /*4d30*/  LOP3.LUT R0, R0, R3, RZ, 0x3c, !PT ;  /* 0x0000000300007212 */ /* 0x000fe400078e3cff */
[----:B------:R-:W-:Y:S02]  /*4d40*/  PRMT R3, RZ, 0x7610, R3 ;  /* 0x00007610ff037816 */ /* 0x000fe40000000003 */
[----:B------:R-:W-:Y:S02]  /*4d50*/  @P3 LOP3.LUT R0, R0, 0x1, R5, 0x78, !PT ;  /* 0x0000000100003812 */ /* 0x000fe400078e7805 */
[----:B--2---:R-:W-:-:S04]  /*4d60*/  IADD3 R18, P4, R18, R12, RZ ;  /* 0x0000000c12127210 */ /* 0x004fc80007f9e0ff */
[----:B------:R-:W-:Y:S01]  /*4d70*/  ISETP.GE.U32.AND P1, PT, R18, UR4, PT ;  /* 0x0000000412007c0c */ /* 0x000fe2000bf26070 */
[----:B------:R-:W-:-:S05]  /*4d80*/  IMAD.X R17, R17, 0x1, R23, P4 ;  /* 0x0000000111117824 */ /* 0x000fca00020e0617 */
[----:B------:R-:W-:-:S13]  /*4d90*/  ISETP.GE.U32.AND.EX P1, PT, R17, UR5, PT, P1 ;  /* 0x0000000511007c0c */ /* 0x000fda000bf26110 */
[----:B0-----:R-:W-:Y:S05]  /*4da0*/  @P1 BRA `(.L_x_116) ;  /* 0x0000000400601947 */ /* 0x001fea0003800000 */
[----:B------:R-:W0:Y:S01]  /*4db0*/  S2R R12, SR_CTAID.X ;  /* 0x00000000000c7919 */ /* 0x000e220000002500 */
[----:B------:R-:W-:Y:S01]  /*4dc0*/  ULDC.64 UR4, c[0x0][0x628] ;  /* 0x00018a0000047ab9 */ /* 0x000fe20000000a00 */
[----:B------:R-:W-:Y:S01]  /*4dd0*/  ULDC UR7, c[0x0][0x630] ;  /* 0x00018c0000077ab9 */ /* 0x000fe20000000800 */
[----:B------:R-:W-:Y:S01]  /*4de0*/  ISETP.NE.U32.AND P1, PT, RZ, UR4, PT ;  /* 0x00000004ff007c0c */ /* 0x000fe2000bf25070 */
[----:B------:R-:W1:Y:S01]  /*4df0*/  S2R R13, SR_CTAID.Y ;  /* 0x00000000000d7919 */ /* 0x000e620000002600 */
[----:B------:R-:W-:Y:S01]  /*4e00*/  ULDC UR8, c[0x0][0x150] ;  /* 0x0000540000087ab9 */ /* 0x000fe20000000800 */
[----:B------:R-:W-:Y:S01]  /*4e10*/  IMAD.MOV.U32 R2, RZ, RZ, R18 ;  /* 0x000000ffff027224 */ /* 0x000fe200078e0012 */
[----:B------:R-:W-:Y:S01]  /*4e20*/  ISETP.NE.AND.EX P1, PT, RZ, UR5, PT, P1 ;  /* 0x00000005ff007c0c */ /* 0x000fe2000bf25310 */
[----:B------:R-:W-:Y:S01]  /*4e30*/  IMAD.MOV.U32 R3, RZ, RZ, R17 ;  /* 0x000000ffff037224 */ /* 0x000fe200078e0011 */
[----:B0-----:R-:W-:-:S11]  /*4e40*/  I2FP.F32.U32 R14, R12 ;  /* 0x0000000c000e7245 */ /* 0x001fd60000201000 */
[----:B------:R-:W-:Y:S05]  /*4e50*/  @!P1 BRA `(.L_x_117) ;  /* 0x0000000000289947 */ /* 0x000fea0003800000 */
[----:B------:R-:W-:Y:S02]  /*4e60*/  ULDC UR6, c[0x0][0x634] ;  /* 0x00018d0000067ab9 */ /* 0x000fe40000000800 */
[----:B------:R-:W-:-:S05]  /*4e70*/  IADD3 R3, P1, R18, UR6, RZ ;  /* 0x0000000612037c10 */ /* 0x000fca000ff3e0ff */
[----:B------:R-:W-:-:S04]  /*4e80*/  IMAD.X R11, RZ, RZ, R17, P1 ;  /* 0x000000ffff0b7224 */ /* 0x000fc800008e0611 */
[----:B------:R-:W-:-:S04]  /*4e90*/  IMAD.WIDE.U32 R4, R11, UR4, RZ ;  /* 0x000000040b047c25 */ /* 0x000fc8000f8e00ff */
[----:B------:R-:W-:-:S04]  /*4ea0*/  IMAD.WIDE.U32 R4, P1, R3, UR5, R4 ;  /* 0x0000000503047c25 */ /* 0x000fc8000f820004 */
[----:B------:R-:W-:-:S04]  /*4eb0*/  IMAD.WIDE.U32 R2, R3, UR4, RZ ;  /* 0x0000000403027c25 */ /* 0x000fc8000f8e00ff */
[----:B------:R-:W-:Y:S01]  /*4ec0*/  IMAD.MOV.U32 R2, RZ, RZ, R5 ;  /* 0x000000ffff027224 */ /* 0x000fe200078e0005 */
[----:B------:R-:W-:Y:S01]  /*4ed0*/  IADD3 RZ, P3, R3, R4, RZ ;  /* 0x0000000403ff7210 */ /* 0x000fe20007f7e0ff */
[----:B------:R-:W-:-:S04]  /*4ee0*/  IMAD.X R3, RZ, RZ, RZ, P1 ;  /* 0x000000ffff037224 */ /* 0x000fc800008e06ff */
[----:B------:R-:W-:-:S08]  /*4ef0*/  IMAD.WIDE.U32.X R2, R11, UR5, R2, P3 ;  /* 0x000000050b027c25 */ /* 0x000fd000098e0402 */
.L_x_117:
[----:B------:R-:W0:Y:S01]  /*4f00*/  LDC R21, c[0x0][0x65c] ;  /* 0x00019700ff157b82 */ /* 0x000e220000000800 */
[--C-:B------:R-:W-:Y:S01]  /*4f10*/  SHF.R.U64 R11, R2, UR7, R3.reuse ;  /* 0x00000007020b7c19 */ /* 0x100fe20008001203 */
[----:B------:R-:W-:Y:S01]  /*4f20*/  FMUL R14, R14, UR8 ;  /* 0x000000080e0e7c20 */ /* 0x000fe20008400000 */
[----:B------:R-:W-:Y:S01]  /*4f30*/  SHF.R.U32.HI R2, RZ, UR7, R3 ;  /* 0x00000007ff027c19 */ /* 0x000fe20008011603 */
[----:B------:R-:W-:Y:S01]  /*4f40*/  ULDC UR6, c[0x0][0x154] ;  /* 0x0000550000067ab9 */ /* 0x000fe20000000800 */
[----:B------:R-:W-:Y:S01]  /*4f50*/  IADD3 R15, P1, RZ, -R11, RZ ;  /* 0x8000000bff0f7210 */ /* 0x000fe20007f3e0ff */
[----:B------:R-:W-:Y:S01]  /*4f60*/  ULDC.64 UR4, c[0x0][0x620] ;  /* 0x0001880000047ab9 */ /* 0x000fe20000000a00 */
[----:B-1----:R-:W-:Y:S01]  /*4f70*/  I2FP.F32.U32 R3, R13 ;  /* 0x0000000d00037245 */ /* 0x002fe20000201000 */
[----:B------:R-:W1:Y:S01]  /*4f80*/  LDC R19, c[0x0][0x144] ;  /* 0x00005100ff137b82 */ /* 0x000e620000000800 */
[----:B------:R-:W2:Y:S01]  /*4f90*/  F2I.U32.TRUNC.NTZ R14, R14 ;  /* 0x0000000e000e7305 */ /* 0x000ea2000020f000 */
[----:B------:R-:W-:-:S02]  /*4fa0*/  IMAD.X R2, RZ, RZ, ~R2, P1 ;  /* 0x000000ffff027224 */ /* 0x000fc400008e0e02 */
[----:B------:R-:W-:Y:S01]  /*4fb0*/  FMUL R4, R3, UR6 ;  /* 0x0000000603047c20 */ /* 0x000fe20008400000 */
[----:B------:R-:W-:Y:S01]  /*4fc0*/  IMAD.MOV.U32 R3, RZ, RZ, R17 ;  /* 0x000000ffff037224 */ /* 0x000fe200078e0011 */
[----:B------:R-:W-:Y:S01]  /*4fd0*/  ULDC.64 UR6, c[0x0][0x640] ;  /* 0x0001900000067ab9 */ /* 0x000fe20000000a00 */
[----:B------:R-:W-:Y:S01]  /*4fe0*/  IMAD R2, R2, UR4, RZ ;  /* 0x0000000402027c24 */ /* 0x000fe2000f8e02ff */
[----:B------:R-:W3:Y:S01]  /*4ff0*/  LDC R20, c[0x0][0x148] ;  /* 0x00005200ff147b82 */ /* 0x000ee20000000800 */
[----:B------:R-:W-:Y:S01]  /*5000*/  ISETP.NE.U32.AND P1, PT, RZ, UR6, PT ;  /* 0x00000006ff007c0c */ /* 0x000fe2000bf25070 */
[----:B------:R-:W4:Y:S01]  /*5010*/  F2I.U32.TRUNC.NTZ R4, R4 ;  /* 0x0000000400047305 */ /* 0x000f22000020f000 */
[----:B------:R-:W-:Y:S02]  /*5020*/  IMAD R5, R15, UR5, R2 ;  /* 0x000000050f057c24 */ /* 0x000fe4000f8e0202 */
[----:B------:R-:W-:Y:S01]  /*5030*/  IMAD.MOV.U32 R2, RZ, RZ, R18 ;  /* 0x000000ffff027224 */ /* 0x000fe200078e0012 */
[----:B------:R-:W-:-:S02]  /*5040*/  ISETP.NE.AND.EX P1, PT, RZ, UR7, PT, P1 ;  /* 0x00000007ff007c0c */ /* 0x000fc4000bf25310 */
[----:B0-----:R-:W-:Y:S01]  /*5050*/  ISETP.NE.AND P4, PT, R21, 0x1, PT ;  /* 0x000000011500780c */ /* 0x001fe20003f85270 */
[----:B------:R-:W-:Y:S01]  /*5060*/  IMAD.WIDE.U32 R2, R15, UR4, R2 ;  /* 0x000000040f027c25 */ /* 0x000fe2000f8e0002 */
[----:B------:R-:W-:-:S03]  /*5070*/  ULDC UR4, c[0x0][0x618] ;  /* 0x0001860000047ab9 */ /* 0x000fc60000000800 */
[----:B--2---:R-:W-:Y:S02]  /*5080*/  IMAD.MOV R14, RZ, RZ, -R14 ;  /* 0x000000ffff0e7224 */ /* 0x004fe400078e0a0e */
[----:B------:R-:W-:Y:S02]  /*5090*/  IMAD.IADD R3, R3, 0x1, R5 ;  /* 0x0000000103037824 */ /* 0x000fe400078e0205 */
[----:B-1----:R-:W-:-:S03]  /*50a0*/  IMAD R12, R19, R14, R12 ;  /* 0x0000000e130c7224 */ /* 0x002fc600078e020c */
[--C-:B------:R-:W-:Y:S01]  /*50b0*/  SHF.R.U64 R14, R2, UR4, R3.reuse ;  /* 0x00000004020e7c19 */ /* 0x100fe20008001203 */
[----:B----4-:R-:W-:Y:S01]  /*50c0*/  IMAD.MOV R2, RZ, RZ, -R4 ;  /* 0x000000ffff027224 */ /* 0x010fe200078e0a04 */
[----:B------:R-:W-:Y:S01]  /*50d0*/  SHF.R.U32.HI R3, RZ, UR4, R3 ;  /* 0x00000004ff037c19 */ /* 0x000fe20008011603 */
[----:B------:R-:W-:Y:S02]  /*50e0*/  ULDC UR4, c[0x0][0x608] ;  /* 0x0001820000047ab9 */ /* 0x000fe40000000800 */
[----:B---3--:R-:W-:Y:S01]  /*50f0*/  @P4 IMAD R12, R20, R2, R13 ;  /* 0x00000002140c4224 */ /* 0x008fe200078e020d */
[--C-:B------:R-:W-:Y:S02]  /*5100*/  SHF.R.U64 R19, R14, UR4, R3.reuse ;  /* 0x000000040e137c19 */ /* 0x100fe40008001203 */
[----:B------:R-:W-:Y:S01]  /*5110*/  SHF.R.U32.HI R2, RZ, UR4, R3 ;  /* 0x00000004ff027c19 */ /* 0x000fe20008011603 */
[----:B------:R-:W-:-:S03]  /*5120*/  ULDC UR4, c[0x0][0x658] ;  /* 0x0001960000047ab9 */ /* 0x000fc60000000800 */
[--C-:B------:R-:W-:Y:S02]  /*5130*/  SHF.R.U64 R13, R19, UR4, R2.reuse ;  /* 0x00000004130d7c19 */ /* 0x100fe40008001202 */
[----:B------:R-:W-:-:S03]  /*5140*/  SHF.R.U32.HI R2, RZ, UR4, R2 ;  /* 0x00000004ff027c19 */ /* 0x000fc60008011602 */
[----:B------:R-:W-:Y:S02]  /*5150*/  IMAD.MOV.U32 R4, RZ, RZ, R13 ;  /* 0x000000ffff047224 */ /* 0x000fe400078e000d */
[----:B------:R-:W-:Y:S01]  /*5160*/  IMAD.MOV.U32 R3, RZ, RZ, R2 ;  /* 0x000000ffff037224 */ /* 0x000fe200078e0002 */
[----:B------:R-:W-:Y:S06]  /*5170*/  @!P1 BRA `(.L_x_118) ;  /* 0x00000000002c9947 */ /* 0x000fec0003800000 */
        /* <DEDUP_REMOVED lines=9> */
[----:B------:R-:W-:-:S04]  /*5210*/  IMAD.WIDE.U32.X R2, R15, UR7, R2, P3 ;  /* 0x000000070f027c25 */ /* 0x000fc800098e0402 */
[----:B------:R-:W-:-:S07]  /*5220*/  IMAD.MOV.U32 R4, RZ, RZ, R2 ;  /* 0x000000ffff047224 */ /* 0x000fce00078e0002 */
.L_x_118:
[----:B------:R-:W-:Y:S01]  /*5230*/  ULDC UR4, c[0x0][0x648] ;  /* 0x0001920000047ab9 */ /* 0x000fe20000000800 */
[----:B------:R-:W-:Y:S01]  /*5240*/  LOP3.LUT R2, R19, UR16, RZ, 0xc0, !PT ;  /* 0x0000001013027c12 */ /* 0x000fe2000f8ec0ff */
[----:B------:R-:W-:Y:S01]  /*5250*/  ULDC UR5, c[0x0][0x610] ;  /* 0x0001840000057ab9 */ /* 0x000fe20000000800 */
[----:B------:R-:W-:Y:S01]  /*5260*/  SHF.R.U64 R3, R4, UR4, R3 ;  /* 0x0000000404037c19 */ /* 0x000fe20008001203 */
[----:B------:R-:W-:Y:S01]  /*5270*/  ULDC UR4, c[0x0][0x638] ;  /* 0x00018e0000047ab9 */ /* 0x000fe20000000800 */
[----:B------:R-:W-:-:S03]  /*5280*/  LOP3.LUT R14, R14, UR15, RZ, 0xc0, !PT ;  /* 0x0000000f0e0e7c12 */ /* 0x000fc6000f8ec0ff */
[----:B------:R-:W-:Y:S02]  /*5290*/  IMAD.MOV R4, RZ, RZ, -R3 ;  /* 0x000000ffff047224 */ /* 0x000fe400078e0a03 */
[----:B------:R-:W-:Y:S02]  /*52a0*/  IMAD R3, R3, UR17, R2 ;  /* 0x0000001103037c24 */ /* 0x000fe4000f8e0202 */
[----:B------:R-:W-:Y:S01]  /*52b0*/  IMAD R13, R4, UR4, R13 ;  /* 0x00000004040d7c24 */ /* 0x000fe2000f8e020d */
[----:B------:R-:W-:Y:S01]  /*52c0*/  ULDC UR4, c[0x0][0x600] ;  /* 0x0001800000047ab9 */ /* 0x000fe20000000800 */
[----:B------:R-:W-:Y:S02]  /*52d0*/  IMAD R12, R3, UR5, R12 ;  /* 0x00000005030c7c24 */ /* 0x000fe4000f8e020c */
[----:B------:R-:W-:Y:S02]  /*52e0*/  IMAD R13, R13, UR4, R14 ;  /* 0x000000040d0d7c24 */ /* 0x000fe4000f8e020e */
[----:B------:R-:W-:-:S02]  /*52f0*/  IMAD.MOV.U32 R3, RZ, RZ, 0x1 ;  /* 0x00000001ff037424 */ /* 0x000fc400078e00ff */
[----:B------:R-:W-:Y:S01]  /*5300*/  IMAD.MOV.U32 R2, RZ, RZ, R11 ;  /* 0x000000ffff027224 */ /* 0x000fe200078e000b */
[----:B------:R-:W-:Y:S02]  /*5310*/  SEL R22, R13, R12, !P4 ;  /* 0x0000000c0d167207 */ /* 0x000fe40006000000 */
[----:B------:R-:W-:-:S07]  /*5320*/  SEL R19, R12, R13, !P4 ;  /* 0x0000000d0c137207 */ /* 0x000fce0006000000 */
.L_x_116:
[----:B------:R-:W-:Y:S05]  /*5330*/  BSYNC B1 ;  /* 0x0000000000017941 */ /* 0x000fea0003800000 */
.L_x_115:
[----:B------:R-:W-:-:S13]  /*5340*/  LOP3.LUT P1, RZ, R3, 0xff, RZ, 0xc0, !PT ;  /* 0x000000ff03ff7812 */ /* 0x000fda000782c0ff */
[----:B------:R-:W-:Y:S05]  /*5350*/  @P1 BRA `(.L_x_119) ;  /* 0xfffffff400241947 */ /* 0x000fea000383ffff */
[----:B------:R-:W-:Y:S05]  /*5360*/  BSYNC B0 ;  /* 0x0000000000007941 */ /* 0x000fea0003800000 */
.L_x_107:
[----:B------:R-:W-:-:S03]  /*5370*/  UMOV UR4, 0xffffffff ;  /* 0xffffffff00047882 */ /* 0x000fc60000000000 */
[----:B------:R-:W-:Y:S05]  /*5380*/  BRA.DIV UR4, `(.L_x_120) ;  /* 0x00000006041c7947 */ /* 0x000fea000b800000 */
[----:B------:R-:W-:-:S13]  /*5390*/  ELECT P6, URZ, PT ;  /* 0x00000000003f782f */ /* 0x000fda00038c0000 */
.L_x_135:
[----:B------:R-:W-:Y:S04]  /*53a0*/  BSSY B0, `(.L_x_121) ;  /* 0x0000022000007945 */ /* 0x000fe80003800000 */
[----:B------:R-:W-:Y:S05]  /*53b0*/  @!P6 BRA `(.L_x_122) ;  /* 0x000000000080e947 */ /* 0x000fea0003800000 */
[----:B------:R-:W-:-:S04]  /*53c0*/  LOP3.LUT R16, R16, 0x2, RZ, 0xfc, !PT ;  /* 0x0000000210107812 */ /* 0x000fc800078efcff */
[----:B------:R-:W-:-:S13]  /*53d0*/  ISETP.NE.AND P0, PT, R16, 0x3, PT ;  /* 0x000000031000780c */ /* 0x000fda0003f05270 */
[----:B------:R-:W-:Y:S05]  /*53e0*/  @!P0 BRA `(.L_x_123) ;  /* 0x0000000000048947 */ /* 0x000fea0003800000 */
[----:B------:R-:W-:Y:S01]  /*53f0*/  BPT.TRAP 0x1 ;  /* 0x000000040000795c */ /* 0x000fe20000300000 */
.L_x_123:
[----:B------:R-:W0:Y:S01]  /*5400*/  S2R R3, SR_CgaCtaId ;  /* 0x0000000000037919 */ /* 0x000e220000008800 */
[----:B------:R-:W-:-:S04]  /*5410*/  MOV R2, 0x400 ;  /* 0x0000040000027802 */ /* 0x000fc80000000f00 */
[----:B0-----:R-:W-:Y:S02]  /*5420*/  LEA R3, R3, R2, 0x18 ;  /* 0x0000000203037211 */ /* 0x001fe400078ec0ff */
[----:B------:R-:W-:-:S03]  /*5430*/  SHF.L.U32 R2, R0, 0x1f, RZ ;  /* 0x0000001f00027819 */ /* 0x000fc600000006ff */
[----:B------:R-:W-:-:S04]  /*5440*/  VIADD R3, R3, 0x18 ;  /* 0x0000001803037836 */ /* 0x000fc80000000000 */
[C---:B------:R-:W-:Y:S02]  /*5450*/  IMAD R7, R8.reuse, 0x8, R3 ;  /* 0x0000000808077824 */ /* 0x040fe400078e0203 */
[----:B------:R-:W-:Y:S02]  /*5460*/  VIADD R8, R8, 0x1 ;  /* 0x0000000108087836 */ /* 0x000fe40000000000 */
[----:B------:R-:W0:Y:S03]  /*5470*/  SYNCS.PHASECHK.TRANS64.TRYWAIT P0, [R7+URZ], R2 ;  /* 0x00000002070075a7 */ /* 0x000e26000800017f */
[----:B------:R-:W-:-:S04]  /*5480*/  ISETP.NE.AND P1, PT, R8, 0x3, PT ;  /* 0x000000030800780c */ /* 0x000fc80003f25270 */
[----:B------:R-:W-:Y:S02]  /*5490*/  SEL R5, RZ, 0x1, P1 ;  /* 0x00000001ff057807 */ /* 0x000fe40000800000 */
[----:B------:R-:W-:Y:S02]  /*54a0*/  SEL R8, R8, RZ, P1 ;  /* 0x000000ff08087207 */ /* 0x000fe40000800000 */
[----:B------:R-:W-:-:S03]  /*54b0*/  LOP3.LUT R5, R0, R5, RZ, 0x3c, !PT ;  /* 0x0000000500057212 */ /* 0x000fc600078e3cff */
[----:B------:R-:W-:Y:S01]  /*54c0*/  IMAD R9, R8, 0x8, R3 ;  /* 0x0000000808097824 */ /* 0x000fe200078e0203 */
[----:B------:R-:W-:Y:S01]  /*54d0*/  SHF.L.U32 R4, R5, 0x1f, RZ ;  /* 0x0000001f05047819 */ /* 0x000fe200000006ff */
[----:B0-----:R-:W-:Y:S06]  /*54e0*/  @!P0 BRA `(.L_x_124) ;  /* 0x0000000000e48947 */ /* 0x001fec0003800000 */
.L_x_136:
[----:B------:R-:W1:Y:S01]  /*54f0*/  SYNCS.PHASECHK.TRANS64.TRYWAIT P0, [R9+URZ], R4 ;  /* 0x00000004090075a7 */ /* 0x000e62000800017f */
[----:B------:R-:W-:-:S05]  /*5500*/  VIADD R0, R8, 0x1 ;  /* 0x0000000108007836 */ /* 0x000fca0000000000 */
[----:B------:R-:W-:-:S04]  /*5510*/  ISETP.NE.AND P1, PT, R0, 0x3, PT ;  /* 0x000000030000780c */ /* 0x000fc80003f25270 */
[----:B0-----:R-:W-:Y:S02]  /*5520*/  SEL R2, RZ, 0x1, P1 ;  /* 0x00000001ff027807 */ /* 0x001fe40000800000 */
[----:B------:R-:W-:Y:S02]  /*5530*/  SEL R0, R0, RZ, P1 ;  /* 0x000000ff00007207 */ /* 0x000fe40000800000 */
[----:B------:R-:W-:Y:S01]  /*5540*/  LOP3.LUT R2, R5, R2, RZ, 0x3c, !PT ;  /* 0x0000000205027212 */ /* 0x000fe200078e3cff */
[----:B-1----:R-:W-:Y:S06]  /*5550*/  @!P0 BRA `(.L_x_125) ;  /* 0x0000000000dc8947 */ /* 0x002fec0003800000 */
.L_x_137:
[----:B------:R-:W-:Y:S01]  /*5560*/  IMAD R3, R0, 0x8, R3 ;  /* 0x0000000800037824 */ /* 0x000fe200078e0203 */
[----:B------:R-:W-:-:S07]  /*5570*/  SHF.L.U32 R0, R2, 0x1f, RZ ;  /* 0x0000001f02007819 */ /* 0x000fce00000006ff */
.L_x_126:
[----:B-1----:R1:W2:Y:S02]  /*5580*/  SYNCS.PHASECHK.TRANS64.TRYWAIT P0, [R3+URZ], R0 ;  /* 0x00000000030075a7 */ /* 0x0022a4000800017f */
[----:B--2---:R-:W-:Y:S05]  /*5590*/  @!P0 NANOSLEEP.SYNCS 0x989680 ;  /* 0x009896800000895d */ /* 0x004fea0003900000 */
[----:B------:R-:W2:Y:S02]  /*55a0*/  @!P0 SYNCS.PHASECHK.TRANS64 P0, [R3+URZ], R0 ;  /* 0x00000000030085a7 */ /* 0x000ea4000800007f */
[----:B--2---:R-:W-:Y:S05]  /*55b0*/  @!P0 BRA `(.L_x_126) ;  /* 0xfffffffc00f08947 */ /* 0x004fea000383ffff */
.L_x_122:
[----:B------:R-:W-:Y:S05]  /*55c0*/  BSYNC B0 ;  /* 0x0000000000007941 */ /* 0x000fea0003800000 */
.L_x_121:
[----:B------:R-:W-:Y:S05]  /*55d0*/  EXIT ;  /* 0x000000000000794d */ /* 0x000fea0003800000 */
.L_x_19:
[----:B-1----:R1:W2:Y:S02]  /*55e0*/  SYNCS.PHASECHK.TRANS64.TRYWAIT P0, [R65+URZ], R0 ;  /* 0x00000000410075a7 */ /* 0x0022a4000800017f */
[----:B--2---:R-:W-:Y:S05]  /*55f0*/  @!P0 NANOSLEEP.SYNCS 0x989680 ;  /* 0x009896800000895d */ /* 0x004fea0003900000 */
[----:B------:R-:W2:Y:S02]  /*5600*/  @!P0 SYNCS.PHASECHK.TRANS64 P0, [R65+URZ], R0 ;  /* 0x00000000410085a7 */ /* 0x000ea4000800007f */
[----:B--2---:R-:W-:Y:S05]  /*5610*/  @!P0 BRA `(.L_x_19) ;  /* 0xfffffffc00f08947 */ /* 0x004fea000383ffff */
[----:B------:R-:W-:Y:S05]  /*5620*/  BRA `(.L_x_127) ;  /* 0xffffffc000407947 */ /* 0x000fea000383ffff */
.L_x_24:
[----:B--2---:R2:W3:Y:S02]  /*5630*/  SYNCS.PHASECHK.TRANS64.TRYWAIT P1, [R3+URZ], R0 ;  /* 0x00000000030075a7 */ /* 0x0044e4000802017f */
[----:B---3--:R-:W-:Y:S05]  /*5640*/  @!P1 NANOSLEEP.SYNCS 0x989680 ;  /* 0x009896800000995d */ /* 0x008fea0003900000 */
[----:B------:R-:W3:Y:S02]  /*5650*/  @!P1 SYNCS.PHASECHK.TRANS64 P1, [R3+URZ], R0 ;  /* 0x00000000030095a7 */ /* 0x000ee4000802007f */
[----:B---3--:R-:W-:Y:S05]  /*5660*/  @!P1 BRA `(.L_x_24) ;  /* 0xfffffffc00f09947 */ /* 0x008fea000383ffff */
[----:B------:R-:W-:Y:S05]  /*5670*/  BRA `(.L_x_23) ;  /* 0xffffffc000a87947 */ /* 0x000fea000383ffff */
.L_x_29:
[----:B--2---:R-:W-:-:S04]  /*5680*/  IMAD.U32 R5, RZ, RZ, UR4 ;  /* 0x00000004ff057e24 */ /* 0x004fc8000f8e00ff */
[----:B------:R2:W3:Y:S03]  /*5690*/  SYNCS.PHASECHK.TRANS64.TRYWAIT P1, [R5+URZ], R4 ;  /* 0x00000004050075a7 */ /* 0x0004e6000802017f */
[----:B---3--:R-:W-:Y:S05]  /*56a0*/  @!P1 NANOSLEEP.SYNCS 0x989680 ;  /* 0x009896800000995d */ /* 0x008fea0003900000 */
[----:B------:R-:W3:Y:S02]  /*56b0*/  @!P1 SYNCS.PHASECHK.TRANS64 P1, [R5+URZ], R4 ;  /* 0x00000004050095a7 */ /* 0x000ee4000802007f */
[----:B---3--:R-:W-:Y:S05]  /*56c0*/  @!P1 BRA `(.L_x_29) ;  /* 0xfffffffc00ec9947 */ /* 0x008fea000383ffff */
[----:B------:R-:W-:Y:S05]  /*56d0*/  BRA `(.L_x_28) ;  /* 0xffffffc400607947 */ /* 0x000fea000383ffff */
.L_x_35:
[----:B-1----:R1:W2:Y:S02]  /*56e0*/  SYNCS.PHASECHK.TRANS64.TRYWAIT P0, [R65+URZ+0x10], R0 ;  /* 0x00001000410075a7 */ /* 0x0022a4000800017f */
[----:B--2---:R-:W-:Y:S05]  /*56f0*/  @!P0 NANOSLEEP.SYNCS 0x989680 ;  /* 0x009896800000895d */ /* 0x004fea0003900000 */
[----:B------:R-:W2:Y:S02]  /*5700*/  @!P0 SYNCS.PHASECHK.TRANS64 P0, [R65+URZ+0x10], R0 ;  /* 0x00001000410085a7 */ /* 0x000ea4000800007f */
[----:B--2---:R-:W-:Y:S05]  /*5710*/  @!P0 BRA `(.L_x_35) ;  /* 0xfffffffc00f08947 */ /* 0x004fea000383ffff */
[----:B------:R-:W-:Y:S05]  /*5720*/  BRA `(.L_x_128) ;  /* 0xffffffc800ac7947 */ /* 0x000fea000383ffff */
.L_x_108:
[----:B------:R-:W-:Y:S01]  /*5730*/  BSSY B1, `(.L_x_129) ;  /* 0x0000006000017945 */ /* 0x000fe20003800000 */
[----:B------:R-:W-:-:S07]  /*5740*/  IMAD.MOV.U32 R15, RZ, RZ, -0x1 ;  /* 0xffffffffff0f7424 */ /* 0x000fce00078e00ff */
[----:B-----5:R-:W-:Y:S05]  /*5750*/  WARPSYNC.COLLECTIVE R15, `(.L_x_130) ;  /* 0x000000000f0c7348 */ /* 0x020fea0003c00000 */
[----:B------:R-:W-:Y:S02]  /*5760*/  ELECT P6, UR62, PT ;  /* 0x00000000003e782f */ /* 0x000fe400038c0000 */
[----:B------:R-:W-:Y:S01]  /*5770*/  MOV R14, UR62 ;  /* 0x0000003e000e7c02 */ /* 0x000fe20008000f00 */
[----:B-----5:R-:W-:Y:S10]  /*5780*/  ENDCOLLECTIVE ;  /* 0x000000000000791b */ /* 0x020ff40003800000 */
.L_x_130:
[----:B------:R-:W-:Y:S05]  /*5790*/  BSYNC B1 ;  /* 0x0000000000017941 */ /* 0x000fea0003800000 */
.L_x_129:
[----:B------:R-:W-:Y:S05]  /*57a0*/  BRA `(.L_x_131) ;  /* 0xfffffff0001c7947 */ /* 0x000fea000383ffff */
.L_x_111:
[----:B0-----:R0:W1:Y:S02]  /*57b0*/  SYNCS.PHASECHK.TRANS64.TRYWAIT P1, [R12+URZ+0x18], R5 ;  /* 0x000018050c0075a7 */ /* 0x001064000802017f */
[----:B-1----:R-:W-:Y:S05]  /*57c0*/  @!P1 NANOSLEEP.SYNCS 0x989680 ;  /* 0x009896800000995d */ /* 0x002fea0003900000 */
[----:B------:R-:W1:Y:S02]  /*57d0*/  @!P1 SYNCS.PHASECHK.TRANS64 P1, [R12+URZ+0x18], R5 ;  /* 0x000018050c0095a7 */ /* 0x000e64000802007f */
[----:B-1----:R-:W-:Y:S05]  /*57e0*/  @!P1 BRA `(.L_x_111) ;  /* 0xfffffffc00f09947 */ /* 0x002fea000383ffff */
[----:B------:R-:W-:Y:S05]  /*57f0*/  BRA `(.L_x_132) ;  /* 0xfffffff000507947 */ /* 0x000fea000383ffff */
.L_x_120:
[----:B------:R-:W-:Y:S01]  /*5800*/  BSSY B0, `(.L_x_133) ;  /* 0x0000006000007945 */ /* 0x000fe20003800000 */
[----:B------:R-:W-:-:S07]  /*5810*/  IMAD.MOV.U32 R15, RZ, RZ, -0x1 ;  /* 0xffffffffff0f7424 */ /* 0x000fce00078e00ff */
[----:B-----5:R-:W-:Y:S05]  /*5820*/  WARPSYNC.COLLECTIVE R15, `(.L_x_134) ;  /* 0x000000000f0c7348 */ /* 0x020fea0003c00000 */
[----:B------:R-:W-:Y:S02]  /*5830*/  ELECT P6, UR62, PT ;  /* 0x00000000003e782f */ /* 0x000fe400038c0000 */
[----:B------:R-:W-:Y:S01]  /*5840*/  MOV R14, UR62 ;  /* 0x0000003e000e7c02 */ /* 0x000fe20008000f00 */
[----:B-----5:R-:W-:Y:S10]  /*5850*/  ENDCOLLECTIVE ;  /* 0x000000000000791b */ /* 0x020ff40003800000 */
.L_x_134:
[----:B------:R-:W-:Y:S05]  /*5860*/  BSYNC B0 ;  /* 0x0000000000007941 */ /* 0x000fea0003800000 */
.L_x_133:
[----:B------:R-:W-:Y:S05]  /*5870*/  BRA `(.L_x_135) ;  /* 0xfffffff800c87947 */ /* 0x000fea000383ffff */
.L_x_124:
[----:B0-----:R0:W1:Y:S02]  /*5880*/  SYNCS.PHASECHK.TRANS64.TRYWAIT P0, [R7+URZ], R2 ;  /* 0x00000002070075a7 */ /* 0x001064000800017f */
[----:B-1----:R-:W-:Y:S05]  /*5890*/  @!P0 NANOSLEEP.SYNCS 0x989680 ;  /* 0x009896800000895d */ /* 0x002fea0003900000 */
[----:B------:R-:W1:Y:S02]  /*58a0*/  @!P0 SYNCS.PHASECHK.TRANS64 P0, [R7+URZ], R2 ;  /* 0x00000002070085a7 */ /* 0x000e64000800007f */
[----:B-1----:R-:W-:Y:S05]  /*58b0*/  @!P0 BRA `(.L_x_124) ;  /* 0xfffffffc00f08947 */ /* 0x002fea000383ffff */
[----:B------:R-:W-:Y:S05]  /*58c0*/  BRA `(.L_x_136) ;  /* 0xfffffffc00087947 */ /* 0x000fea000383ffff */
.L_x_125:
[----:B0-----:R0:W1:Y:S02]  /*58d0*/  SYNCS.PHASECHK.TRANS64.TRYWAIT P0, [R9+URZ], R4 ;  /* 0x00000004090075a7 */ /* 0x001064000800017f */
[----:B-1----:R-:W-:Y:S05]  /*58e0*/  @!P0 NANOSLEEP.SYNCS 0x989680 ;  /* 0x009896800000895d */ /* 0x002fea0003900000 */
[----:B------:R-:W1:Y:S02]  /*58f0*/  @!P0 SYNCS.PHASECHK.TRANS64 P0, [R9+URZ], R4 ;  /* 0x00000004090085a7 */ /* 0x000e64000800007f */
[----:B-1----:R-:W-:Y:S05]  /*5900*/  @!P0 BRA `(.L_x_125) ;  /* 0xfffffffc00f08947 */ /* 0x002fea000383ffff */
[----:B------:R-:W-:Y:S05]  /*5910*/  BRA `(.L_x_137) ;  /* 0xfffffffc00107947 */ /* 0x000fea000383ffff */
.L_x_138:
[----:B------:R-:W-:-:S00]  /*5920*/  BRA `(.L_x_138) ;  /* 0xfffffffc00fc7947 */ /* 0x000fc0000383ffff */
[----:B------:R-:W-:-:S00]  /*5930*/  NOP ;  /* 0x0000000000007918 */ /* 0x000fc00000000000 */
        /* <DEDUP_REMOVED lines=12> */
.L_x_139:


//--------------------- .nv.global.init           --------------------------
	.section	.nv.global.init,"aw",@progbits
.nv.global.init:
	.type		$str$22,@object
	.size		$str$22,($str$23 - $str$22)
$str$22:
        /*0000*/ 	.byte	0x6b, 0x5f, 0x74, 0x69, 0x6c, 0x65, 0x5f, 0x63, 0x6f, 0x75, 0x6e, 0x74, 0x20, 0x3e, 0x3d, 0x20
        /*0010*/ 	.byte	0x31, 0x00
	.type		$str$23,@object
	.size		$str$23,(__unnamed_1 - $str$23)
$str$23:
        /*0012*/ 	.byte	0x2f, 0x74, 0x6d, 0x70, 0x2f, 0x63, 0x75, 0x74, 0x6c, 0x61, 0x73, 0x73, 0x5f, 0x73, 0x77, 0x65
        /*0022*/ 	.byte	0x65, 0x70, 0x5f, 0x73, 0x72, 0x63, 0x2f, 0x69, 0x6e, 0x63, 0x6c, 0x75, 0x64, 0x65, 0x2f, 0x63
        /*0032*/ 	.byte	0x75, 0x74, 0x6c, 0x61, 0x73, 0x73, 0x2f, 0x67, 0x65, 0x6d, 0x6d, 0x2f, 0x63, 0x6f, 0x6c, 0x6c
        /*0042*/ 	.byte	0x65, 0x63, 0x74, 0x69, 0x76, 0x65, 0x2f, 0x73, 0x6d, 0x39, 0x30, 0x5f, 0x6d, 0x6d, 0x61, 0x5f
        /*0052*/ 	.byte	0x74, 0x6d, 0x61, 0x5f, 0x67, 0x6d, 0x6d, 0x61, 0x5f, 0x73, 0x73, 0x5f, 0x77, 0x61, 0x72, 0x70
        /*0062*/ 	.byte	0x73, 0x70, 0x65, 0x63, 0x69, 0x61, 0x6c, 0x69, 0x7a, 0x65, 0x64, 0x2e, 0x68, 0x70, 0x70, 0x00
	.type		__unnamed_1,@object
	.size		__unnamed_1,(.L_0 - __unnamed_1)
__unnamed_1:
        /*0072*/ 	.byte	0x76, 0x6f, 0x69, 0x64, 0x20, 0x63, 0x75, 0x74, 0x6c, 0x61, 0x73, 0x73, 0x3a, 0x3a, 0x67, 0x65
        /* <DEDUP_REMOVED lines=172> */
        /*0b42*/ 	.byte	0x6e, 0x74, 0x69, 0x74, 0x79, 0x5d, 0x00
.L_0:


//--------------------- .nv.shared._ZN7cutlass13device_kernelINS_4gemm6kernel13GemmUniversalIN4cute5tupleIJiiiiEEENS1_10collective13CollectiveMmaINS1_34MainloopSm90TmaGmmaWarpSpecializedILi3ENS5_IJNS4_1CILi2EEENSA_ILi1EEESC_EEENS1_32KernelTmaWarpSpecializedPingpongEEENS5_IJNSA_ILi64EEESG_NSA_ILi128EEEEEEaNS5_IJlSC_lEEEaSJ_NS4_8TiledMMAINS4_8MMA_AtomIJNS4_4SM904GMMA26MMA_64x64x32_S32S8S8_SS_TNEEEENS4_6LayoutINS5_IJSC_SC_SC_EEENS5_IJNSA_ILi0EEESS_SS_EEEEENS5_IJNS4_10UnderscoreESV_SV_EEEEENS4_13SM90_TMA_LOADENS4_14ComposedLayoutINS4_7SwizzleILi3ELi4ELi3EEENS4_18smem_ptr_flag_bitsILi8EEENSQ_INS5_IJNSA_ILi8EEESH_EEENS5_IJSH_SC_EEEEEEEvNS4_8identityENS4_23SM90_TMA_LOAD_MULTICASTES18_vS19_EENS_8epilogue10collective6detail29Sm90TmaWarpSpecializedAdapterINS1D_15DefaultEpilogueIaSJ_SJ_NS1C_6thread17LinearCombinationIaLi1EiiLNS1H_9ScaleType4KindE0ELNS_15FloatRoundStyleE2EaEENS1_15EpilogueDefaultEEEEEvvEEEEvNT_6ParamsE --------------------------
	.section	.nv.shared._ZN7cutlass13device_kernelINS_4gemm6kernel13GemmUniversalIN4cute5tupleIJiiiiEEENS1_10collective13CollectiveMmaINS1_34MainloopSm90TmaGmmaWarpSpecializedILi3ENS5_IJNS4_1CILi2EEENSA_ILi1EEESC_EEENS1_32KernelTmaWarpSpecializedPingpongEEENS5_IJNSA_ILi64EEESG_NSA_ILi128EEEEEEaNS5_IJlSC_lEEEaSJ_NS4_8TiledMMAINS4_8MMA_AtomIJNS4_4SM904GMMA26MMA_64x64x32_S32S8S8_SS_TNEEEENS4_6LayoutINS5_IJSC_SC_SC_EEENS5_IJNSA_ILi0EEESS_SS_EEEEENS5_IJNS4_10UnderscoreESV_SV_EEEEENS4_13SM90_TMA_LOADENS4_14ComposedLayoutINS4_7SwizzleILi3ELi4ELi3EEENS4_18smem_ptr_flag_bitsILi8EEENSQ_INS5_IJNSA_ILi8EEESH_EEENS5_IJSH_SC_EEEEEEEvNS4_8identityENS4_23SM90_TMA_LOAD_MULTICASTES18_vS19_EENS_8epilogue10collective6detail29Sm90TmaWarpSpecializedAdapterINS1D_15DefaultEpilogueIaSJ_SJ_NS1C_6thread17LinearCombinationIaLi1EiiLNS1H_9ScaleType4KindE0ELNS_15FloatRoundStyleE2EaEENS1_15EpilogueDefaultEEEEEvvEEEEvNT_6ParamsE,"aw",@nobits
	.sectionflags	@""
	.align	16
	.zero		1024


//--------------------- .nv.shared.reserved.0     --------------------------
	.section	.nv.shared.reserved.0,"aw",@nobits
	.weak		__nv_reservedSMEM_offset_0_alias
	.size		__nv_reservedSMEM_offset_0_alias, 0, 0
	.other		__nv_reservedSMEM_offset_0_alias,@"STO_CUDA_RESERVED_SHARED STV_DEFAULT"
__nv_reservedSMEM_offset_0_alias:
	.zero		0


//--------------------- .nv.global                --------------------------
	.section	.nv.global,"aw",@nobits
.nv.global:
	.type		_ZN39_INTERNAL_b06668e1_4_k_cu_5dd2fe6e_52324cute1_E,@object
	.size		_ZN39_INTERNAL_b06668e1_4_k_cu_5dd2fe6e_52324cute1_E,(_ZN39_INTERNAL_b06668e1_4_k_cu_5dd2fe6e_52324cuda3std3__45__cpo6cbeginE - _ZN39_INTERNAL_b06668e1_4_k_cu_5dd2fe6e_52324cute1_E)
_ZN39_INTERNAL_b06668e1_4_k_cu_5dd2fe6e_52324cute1_E:
	.zero		1
	.type		_ZN39_INTERNAL_b06668e1_4_k_cu_5dd2fe6e_52324cuda3std3__45__cpo6cbeginE,@object
	.size		_ZN39_INTERNAL_b06668e1_4_k_cu_5dd2fe6e_52324cuda3std3__45__cpo6cbeginE,(_ZN39_INTERNAL_b06668e1_4_k_cu_5dd2fe6e_52324cuda3std3__48in_placeE - _ZN39_INTERNAL_b06668e1_4_k_cu_5dd2fe6e_52324cuda3std3__45__cpo6cbeginE)
_ZN39_INTERNAL_b06668e1_4_k_cu_5dd2fe6e_52324cuda3std3__45__cpo6cbeginE:
	.zero		1
	.type		_ZN39_INTERNAL_b06668e1_4_k_cu_5dd2fe6e_52324cuda3std3__48in_placeE,@object
	.size		_ZN39_INTERNAL_b06668e1_4_k_cu_5dd2fe6e_52324cuda3std3__48in_placeE,(_ZN39_INTERNAL_b06668e1_4_k_cu_5dd2fe6e_52324cuda3std6ranges3__45__cpo9iter_moveE - _ZN39_INTERNAL_b06668e1_4_k_cu_5dd2fe6e_52324cuda3std3__48in_placeE)
_ZN39_INTERNAL_b06668e1_4_k_cu_5dd2fe6e_52324cuda3std3__48in_placeE:
	.zero		1
	.type		_ZN39_INTERNAL_b06668e1_4_k_cu_5dd2fe6e_52324cuda3std6ranges3__45__cpo9iter_moveE,@object
	.size		_ZN39_INTERNAL_b06668e1_4_k_cu_5dd2fe6e_52324cuda3std6ranges3__45__cpo9iter_moveE,(_ZN39_INTERNAL_b06668e1_4_k_cu_5dd2fe6e_52324cuda3std3__45__cpo5beginE - _ZN39_INTERNAL_b06668e1_4_k_cu_5dd2fe6e_52324cuda3std6ranges3__45__cpo9iter_moveE)
_ZN39_INTERNAL_b06668e1_4_k_cu_5dd2fe6e_52324cuda3std6ranges3__45__cpo9iter_moveE:
	.zero		1
	.type		_ZN39_INTERNAL_b06668e1_4_k_cu_5dd2fe6e_52324cuda3std3__45__cpo5beginE,@object
	.size		_ZN39_INTERNAL_b06668e1_4_k_cu_5dd2fe6e_52324cuda3std3__45__cpo5beginE,(_ZN39_INTERNAL_b06668e1_4_k_cu_5dd2fe6e_52324cuda3std3__441_GLOBAL__N__b06668e1_4_k_cu_5dd2fe6e_52326ignoreE - _ZN39_INTERNAL_b06668e1_4_k_cu_5dd2fe6e_52324cuda3std3__45__cpo5beginE)
_ZN39_INTERNAL_b06668e1_4_k_cu_5dd2fe6e_52324cuda3std3__45__cpo5beginE:
	.zero		1
	.type		_ZN39_INTERNAL_b06668e1_4_k_cu_5dd2fe6e_52324cuda3std3__441_GLOBAL__N__b06668e1_4_k_cu_5dd2fe6e_52326ignoreE,@object
	.size		_ZN39_INTERNAL_b06668e1_4_k_cu_5dd2fe6e_52324cuda3std3__441_GLOBAL__N__b06668e1_4_k_cu_5dd2fe6e_52326ignoreE,(_ZN39_INTERNAL_b06668e1_4_k_cu_5dd2fe6e_52324cute7productE - _ZN39_INTERNAL_b06668e1_4_k_cu_5dd2fe6e_52324cuda3std3__441_GLOBAL__N__b06668e1_4_k_cu_5dd2fe6e_52326ignoreE)
_ZN39_INTERNAL_b06668e1_4_k_cu_5dd2fe6e_52324cuda3std3__441_GLOBAL__N__b06668e1_4_k_cu_5dd2fe6e_52326ignoreE:
	.zero		1
	.type		_ZN39_INTERNAL_b06668e1_4_k_cu_5dd2fe6e_52324cute7productE,@object
	.size		_ZN39_INTERNAL_b06668e1_4_k_cu_5dd2fe6e_52324cute7productE,(_ZN39_INTERNAL_b06668e1_4_k_cu_5dd2fe6e_52324cuda3std3__45__cpo3endE - _ZN39_INTERNAL_b06668e1_4_k_cu_5dd2fe6e_52324cute7productE)
_ZN39_INTERNAL_b06668e1_4_k_cu_5dd2fe6e_52324cute7productE:
	.zero		1
	.type		_ZN39_INTERNAL_b06668e1_4_k_cu_5dd2fe6e_52324cuda3std3__45__cpo3endE,@object
	.size		_ZN39_INTERNAL_b06668e1_4_k_cu_5dd2fe6e_52324cuda3std3__45__cpo3endE,(_ZN39_INTERNAL_b06668e1_4_k_cu_5dd2fe6e_52324cuda3std3__419piecewise_constructE - _ZN39_INTERNAL_b06668e1_4_k_cu_5dd2fe6e_52324cuda3std3__45__cpo3endE)
_ZN39_INTERNAL_b06668e1_4_k_cu_5dd2fe6e_52324cuda3std3__45__cpo3endE:
	.zero		1
	.type		_ZN39_INTERNAL_b06668e1_4_k_cu_5dd2fe6e_52324cuda3std3__419piecewise_constructE,@object
	.size		_ZN39_INTERNAL_b06668e1_4_k_cu_5dd2fe6e_52324cuda3std3__419piecewise_constructE,(_ZN39_INTERNAL_b06668e1_4_k_cu_5dd2fe6e_52324cuda3std3__45__cpo4cendE - _ZN39_INTERNAL_b06668e1_4_k_cu_5dd2fe6e_52324cuda3std3__419piecewise_constructE)
_ZN39_INTERNAL_b06668e1_4_k_cu_5dd2fe6e_52324cuda3std3__419piecewise_constructE:
	.zero		1
	.type		_ZN39_INTERNAL_b06668e1_4_k_cu_5dd2fe6e_52324cuda3std3__45__cpo4cendE,@object
	.size		_ZN39_INTERNAL_b06668e1_4_k_cu_5dd2fe6e_52324cuda3std3__45__cpo4cendE,(_ZN39_INTERNAL_b06668e1_4_k_cu_5dd2fe6e_52324cuda3std6ranges3__45__cpo4swapE - _ZN39_INTERNAL_b06668e1_4_k_cu_5dd2fe6e_52324cuda3std3__45__cpo4cendE)
_ZN39_INTERNAL_b06668e1_4_k_cu_5dd2fe6e_52324cuda3std3__45__cpo4cendE:
	.zero		1
	.type		_ZN39_INTERNAL_b06668e1_4_k_cu_5dd2fe6e_52324cuda3std6ranges3__45__cpo4swapE,@object
	.size		_ZN39_INTERNAL_b06668e1_4_k_cu_5dd2fe6e_52324cuda3std6ranges3__45__cpo4swapE,(.L_8 - _ZN39_INTERNAL_b06668e1_4_k_cu_5dd2fe6e_52324cuda3std6ranges3__45__cpo4swapE)
_ZN39_INTERNAL_b06668e1_4_k_cu_5dd2fe6e_52324cuda3std6ranges3__45__cpo4swapE:
	.zero		1
.L_8:


//--------------------- .nv.constant0._ZN7cutlass13device_kernelINS_4gemm6kernel13GemmUniversalIN4cute5tupleIJiiiiEEENS1_10collective13CollectiveMmaINS1_34MainloopSm90TmaGmmaWarpSpecializedILi3ENS5_IJNS4_1CILi2EEENSA_ILi1EEESC_EEENS1_32KernelTmaWarpSpecializedPingpongEEENS5_IJNSA_ILi64EEESG_NSA_ILi128EEEEEEaNS5_IJlSC_lEEEaSJ_NS4_8TiledMMAINS4_8MMA_AtomIJNS4_4SM904GMMA26MMA_64x64x32_S32S8S8_SS_TNEEEENS4_6LayoutINS5_IJSC_SC_SC_EEENS5_IJNSA_ILi0EEESS_SS_EEEEENS5_IJNS4_10UnderscoreESV_SV_EEEEENS4_13SM90_TMA_LOADENS4_14ComposedLayoutINS4_7SwizzleILi3ELi4ELi3EEENS4_18smem_ptr_flag_bitsILi8EEENSQ_INS5_IJNSA_ILi8EEESH_EEENS5_IJSH_SC_EEEEEEEvNS4_8identityENS4_23SM90_TMA_LOAD_MULTICASTES18_vS19_EENS_8epilogue10collective6detail29Sm90TmaWarpSpecializedAdapterINS1D_15DefaultEpilogueIaSJ_SJ_NS1C_6thread17LinearCombinationIaLi1EiiLNS1H_9ScaleType4KindE0ELNS_15FloatRoundStyleE2EaEENS1_15EpilogueDefaultEEEEEvvEEEEvNT_6ParamsE --------------------------
	.section	.nv.constant0._ZN7cutlass13device_kernelINS_4gemm6kernel13GemmUniversalIN4cute5tupleIJiiiiEEENS1_10collective13CollectiveMmaINS1_34MainloopSm90TmaGmmaWarpSpecializedILi3ENS5_IJNS4_1CILi2EEENSA_ILi1EEESC_EEENS1_32KernelTmaWarpSpecializedPingpongEEENS5_IJNSA_ILi64EEESG_NSA_ILi128EEEEEEaNS5_IJlSC_lEEEaSJ_NS4_8TiledMMAINS4_8MMA_AtomIJNS4_4SM904GMMA26MMA_64x64x32_S32S8S8_SS_TNEEEENS4_6LayoutINS5_IJSC_SC_SC_EEENS5_IJNSA_ILi0EEESS_SS_EEEEENS5_IJNS4_10UnderscoreESV_SV_EEEEENS4_13SM90_TMA_LOADENS4_14ComposedLayoutINS4_7SwizzleILi3ELi4ELi3EEENS4_18smem_ptr_flag_bitsILi8EEENSQ_INS5_IJNSA_ILi8EEESH_EEENS5_IJSH_SC_EEEEEEEvNS4_8identityENS4_23SM90_TMA_LOAD_MULTICASTES18_vS19_EENS_8epilogue10collective6detail29Sm90TmaWarpSpecializedAdapterINS1D_15DefaultEpilogueIaSJ_SJ_NS1C_6thread17LinearCombinationIaLi1EiiLNS1H_9ScaleType4KindE0ELNS_15FloatRoundStyleE2EaEENS1_15EpilogueDefaultEEEEEvvEEEEvNT_6ParamsE,"a",@progbits
	.sectionflags	@""
	.align	4
.nv.constant0._ZN7cutlass13device_kernelINS_4gemm6kernel13GemmUniversalIN4cute5tupleIJiiiiEEENS1_10collective13CollectiveMmaINS1_34MainloopSm90TmaGmmaWarpSpecializedILi3ENS5_IJNS4_1CILi2EEENSA_ILi1EEESC_EEENS1_32KernelTmaWarpSpecializedPingpongEEENS5_IJNSA_ILi64EEESG_NSA_ILi128EEEEEEaNS5_IJlSC_lEEEaSJ_NS4_8TiledMMAINS4_8MMA_AtomIJNS4_4SM904GMMA26MMA_64x64x32_S32S8S8_SS_TNEEEENS4_6LayoutINS5_IJSC_SC_SC_EEENS5_IJNSA_ILi0EEESS_SS_EEEEENS5_IJNS4_10UnderscoreESV_SV_EEEEENS4_13SM90_TMA_LOADENS4_14ComposedLayoutINS4_7SwizzleILi3ELi4ELi3EEENS4_18smem_ptr_flag_bitsILi8EEENSQ_INS5_IJNSA_ILi8EEESH_EEENS5_IJSH_SC_EEEEEEEvNS4_8identityENS4_23SM90_TMA_LOAD_MULTICASTES18_vS19_EENS_8epilogue10collective6detail29Sm90TmaWarpSpecializedAdapterINS1D_15DefaultEpilogueIaSJ_SJ_NS1C_6thread17LinearCombinationIaLi1EiiLNS1H_9ScaleType4KindE0ELNS_15FloatRoundStyleE2EaEENS1_15EpilogueDefaultEEEEEvvEEEEvNT_6ParamsE:
	.zero		1664


//--------------------- SYMBOLS --------------------------

	.type		.nv.reservedSmem.offset0,@object
	.size		.nv.reservedSmem.offset0,0x4
	.type		__assertfail,@function
